//
// Generated by NVIDIA NVVM Compiler
//
// Compiler Build ID: CL-36424714
// Cuda compilation tools, release 13.0, V13.0.88
// Based on NVVM 20.0.0
//

.version 9.0
.target sm_100
.address_size 64

	// .globl	_Z21flashattn2_fwd_kernelPKfS0_S0_PfS1_iiiib
.extern .shared .align 16 .b8 shared[];

.visible .entry _Z21flashattn2_fwd_kernelPKfS0_S0_PfS1_iiiib(
	.param .u64 .ptr .align 1 _Z21flashattn2_fwd_kernelPKfS0_S0_PfS1_iiiib_param_0,
	.param .u64 .ptr .align 1 _Z21flashattn2_fwd_kernelPKfS0_S0_PfS1_iiiib_param_1,
	.param .u64 .ptr .align 1 _Z21flashattn2_fwd_kernelPKfS0_S0_PfS1_iiiib_param_2,
	.param .u64 .ptr .align 1 _Z21flashattn2_fwd_kernelPKfS0_S0_PfS1_iiiib_param_3,
	.param .u64 .ptr .align 1 _Z21flashattn2_fwd_kernelPKfS0_S0_PfS1_iiiib_param_4,
	.param .u32 _Z21flashattn2_fwd_kernelPKfS0_S0_PfS1_iiiib_param_5,
	.param .u32 _Z21flashattn2_fwd_kernelPKfS0_S0_PfS1_iiiib_param_6,
	.param .u32 _Z21flashattn2_fwd_kernelPKfS0_S0_PfS1_iiiib_param_7,
	.param .u32 _Z21flashattn2_fwd_kernelPKfS0_S0_PfS1_iiiib_param_8,
	.param .u8 _Z21flashattn2_fwd_kernelPKfS0_S0_PfS1_iiiib_param_9
)
{
	.local .align 16 .b8 	__local_depot0[1024];
	.reg .b64 	%SP;
	.reg .b64 	%SPL;
	.reg .pred 	%p<105>;
	.reg .b16 	%rs<2>;
	.reg .b32 	%r<263>;
	.reg .b32 	%f<570>;
	.reg .b64 	%rd<165>;

	mov.u64 	%SPL, __local_depot0;
	ld.param.u64 	%rd27, [_Z21flashattn2_fwd_kernelPKfS0_S0_PfS1_iiiib_param_0];
	ld.param.u64 	%rd28, [_Z21flashattn2_fwd_kernelPKfS0_S0_PfS1_iiiib_param_3];
	ld.param.u32 	%r105, [_Z21flashattn2_fwd_kernelPKfS0_S0_PfS1_iiiib_param_6];
	ld.param.u32 	%r106, [_Z21flashattn2_fwd_kernelPKfS0_S0_PfS1_iiiib_param_7];
	ld.param.u32 	%r107, [_Z21flashattn2_fwd_kernelPKfS0_S0_PfS1_iiiib_param_8];
	ld.param.s8 	%rs1, [_Z21flashattn2_fwd_kernelPKfS0_S0_PfS1_iiiib_param_9];
	cvta.to.global.u64 	%rd1, %rd27;
	cvta.to.global.u64 	%rd2, %rd28;
	add.u64 	%rd3, %SPL, 0;
	add.u64 	%rd4, %SPL, 256;
	add.u64 	%rd5, %SPL, 512;
	add.u64 	%rd6, %SPL, 768;
	mov.u32 	%r108, %ctaid.x;
	shl.b32 	%r1, %r108, 6;
	setp.le.s32 	%p1, %r106, %r1;
	@%p1 bra 	$L__BB0_50;
	mov.u32 	%r109, %ctaid.z;
	mov.u32 	%r110, %ctaid.y;
	sub.s32 	%r111, %r106, %r1;
	min.s32 	%r112, %r111, 64;
	mad.lo.s32 	%r113, %r105, %r109, %r110;
	mul.lo.s32 	%r2, %r113, %r106;
	mul.lo.s32 	%r114, %r2, %r107;
	cvt.s64.s32 	%rd7, %r114;
	shl.b32 	%r3, %r107, 8;
	mov.u32 	%r4, %tid.x;
	setp.ge.s32 	%p2, %r4, %r112;
	@%p2 bra 	$L__BB0_50;
	setp.lt.s32 	%p3, %r107, 1;
	@%p3 bra 	$L__BB0_15;
	add.s32 	%r116, %r1, %r4;
	mul.lo.s32 	%r5, %r107, %r116;
	add.s32 	%r117, %r107, -1;
	and.b32  	%r6, %r107, 15;
	setp.lt.u32 	%p4, %r117, 15;
	mov.b32 	%r228, 0;
	@%p4 bra 	$L__BB0_6;
	and.b32  	%r228, %r107, 2147483632;
	mov.b32 	%r226, 0;
$L__BB0_5:
	.pragma "nounroll";
	add.s32 	%r119, %r226, %r5;
	cvt.u64.u32 	%rd33, %r119;
	add.s64 	%rd34, %rd33, %rd7;
	shl.b64 	%rd35, %rd34, 2;
	add.s64 	%rd36, %rd1, %rd35;
	ld.global.nc.f32 	%f43, [%rd36];
	mul.wide.u32 	%rd37, %r226, 4;
	add.s64 	%rd38, %rd3, %rd37;
	ld.global.nc.f32 	%f44, [%rd36+4];
	ld.global.nc.f32 	%f45, [%rd36+8];
	ld.global.nc.f32 	%f46, [%rd36+12];
	st.local.v4.f32 	[%rd38], {%f43, %f44, %f45, %f46};
	ld.global.nc.f32 	%f47, [%rd36+16];
	ld.global.nc.f32 	%f48, [%rd36+20];
	ld.global.nc.f32 	%f49, [%rd36+24];
	ld.global.nc.f32 	%f50, [%rd36+28];
	st.local.v4.f32 	[%rd38+16], {%f47, %f48, %f49, %f50};
	ld.global.nc.f32 	%f51, [%rd36+32];
	ld.global.nc.f32 	%f52, [%rd36+36];
	ld.global.nc.f32 	%f53, [%rd36+40];
	ld.global.nc.f32 	%f54, [%rd36+44];
	st.local.v4.f32 	[%rd38+32], {%f51, %f52, %f53, %f54};
	ld.global.nc.f32 	%f55, [%rd36+48];
	ld.global.nc.f32 	%f56, [%rd36+52];
	ld.global.nc.f32 	%f57, [%rd36+56];
	ld.global.nc.f32 	%f58, [%rd36+60];
	st.local.v4.f32 	[%rd38+48], {%f55, %f56, %f57, %f58};
	add.s32 	%r226, %r226, 16;
	setp.ne.s32 	%p5, %r226, %r228;
	@%p5 bra 	$L__BB0_5;
$L__BB0_6:
	setp.eq.s32 	%p6, %r6, 0;
	@%p6 bra 	$L__BB0_15;
	and.b32  	%r11, %r107, 7;
	setp.lt.u32 	%p7, %r6, 8;
	@%p7 bra 	$L__BB0_9;
	add.s32 	%r120, %r228, %r5;
	cvt.u64.u32 	%rd39, %r120;
	add.s64 	%rd40, %rd39, %rd7;
	shl.b64 	%rd41, %rd40, 2;
	add.s64 	%rd42, %rd1, %rd41;
	ld.global.nc.f32 	%f59, [%rd42];
	cvt.u64.u32 	%rd43, %r228;
	mul.wide.u32 	%rd44, %r228, 4;
	add.s64 	%rd45, %rd3, %rd44;
	st.local.f32 	[%rd45], %f59;
	cvt.u64.u32 	%rd46, %r5;
	add.s64 	%rd47, %rd43, %rd46;
	add.s64 	%rd48, %rd47, %rd7;
	shl.b64 	%rd49, %rd48, 2;
	add.s64 	%rd50, %rd1, %rd49;
	ld.global.nc.f32 	%f60, [%rd50+4];
	st.local.f32 	[%rd45+4], %f60;
	ld.global.nc.f32 	%f61, [%rd50+8];
	st.local.f32 	[%rd45+8], %f61;
	ld.global.nc.f32 	%f62, [%rd50+12];
	st.local.f32 	[%rd45+12], %f62;
	ld.global.nc.f32 	%f63, [%rd50+16];
	st.local.f32 	[%rd45+16], %f63;
	ld.global.nc.f32 	%f64, [%rd50+20];
	st.local.f32 	[%rd45+20], %f64;
	ld.global.nc.f32 	%f65, [%rd50+24];
	st.local.f32 	[%rd45+24], %f65;
	ld.global.nc.f32 	%f66, [%rd50+28];
	st.local.f32 	[%rd45+28], %f66;
	add.s32 	%r228, %r228, 8;
$L__BB0_9:
	setp.eq.s32 	%p8, %r11, 0;
	@%p8 bra 	$L__BB0_15;
	and.b32  	%r14, %r107, 3;
	setp.lt.u32 	%p9, %r11, 4;
	@%p9 bra 	$L__BB0_12;
	add.s32 	%r121, %r228, %r5;
	cvt.u64.u32 	%rd51, %r121;
	add.s64 	%rd52, %rd51, %rd7;
	shl.b64 	%rd53, %rd52, 2;
	add.s64 	%rd54, %rd1, %rd53;
	ld.global.nc.f32 	%f67, [%rd54];
	cvt.u64.u32 	%rd55, %r228;
	mul.wide.u32 	%rd56, %r228, 4;
	add.s64 	%rd57, %rd3, %rd56;
	st.local.f32 	[%rd57], %f67;
	cvt.u64.u32 	%rd58, %r5;
	add.s64 	%rd59, %rd55, %rd58;
	add.s64 	%rd60, %rd59, %rd7;
	shl.b64 	%rd61, %rd60, 2;
	add.s64 	%rd62, %rd1, %rd61;
	ld.global.nc.f32 	%f68, [%rd62+4];
	st.local.f32 	[%rd57+4], %f68;
	ld.global.nc.f32 	%f69, [%rd62+8];
	st.local.f32 	[%rd57+8], %f69;
	ld.global.nc.f32 	%f70, [%rd62+12];
	st.local.f32 	[%rd57+12], %f70;
	add.s32 	%r228, %r228, 4;
$L__BB0_12:
	setp.eq.s32 	%p10, %r14, 0;
	@%p10 bra 	$L__BB0_15;
	mov.b32 	%r231, 0;
$L__BB0_14:
	.pragma "nounroll";
	add.s32 	%r123, %r228, %r5;
	cvt.u64.u32 	%rd63, %r123;
	add.s64 	%rd64, %rd63, %rd7;
	shl.b64 	%rd65, %rd64, 2;
	add.s64 	%rd66, %rd1, %rd65;
	ld.global.nc.f32 	%f71, [%rd66];
	mul.wide.u32 	%rd67, %r228, 4;
	add.s64 	%rd68, %rd3, %rd67;
	st.local.f32 	[%rd68], %f71;
	add.s32 	%r228, %r228, 1;
	add.s32 	%r231, %r231, 1;
	setp.ne.s32 	%p11, %r231, %r14;
	@%p11 bra 	$L__BB0_14;
$L__BB0_15:
	mov.u32 	%r125, shared;
	add.s32 	%r21, %r125, %r3;
	mov.f32 	%f548, 0f00000000;
	st.local.v4.f32 	[%rd4], {%f548, %f548, %f548, %f548};
	st.local.v4.f32 	[%rd4+16], {%f548, %f548, %f548, %f548};
	st.local.v4.f32 	[%rd4+32], {%f548, %f548, %f548, %f548};
	st.local.v4.f32 	[%rd4+48], {%f548, %f548, %f548, %f548};
	st.local.v4.f32 	[%rd4+64], {%f548, %f548, %f548, %f548};
	st.local.v4.f32 	[%rd4+80], {%f548, %f548, %f548, %f548};
	st.local.v4.f32 	[%rd4+96], {%f548, %f548, %f548, %f548};
	st.local.v4.f32 	[%rd4+112], {%f548, %f548, %f548, %f548};
	st.local.v4.f32 	[%rd4+128], {%f548, %f548, %f548, %f548};
	st.local.v4.f32 	[%rd4+144], {%f548, %f548, %f548, %f548};
	st.local.v4.f32 	[%rd4+160], {%f548, %f548, %f548, %f548};
	st.local.v4.f32 	[%rd4+176], {%f548, %f548, %f548, %f548};
	st.local.v4.f32 	[%rd4+192], {%f548, %f548, %f548, %f548};
	st.local.v4.f32 	[%rd4+208], {%f548, %f548, %f548, %f548};
	st.local.v4.f32 	[%rd4+224], {%f548, %f548, %f548, %f548};
	st.local.v4.f32 	[%rd4+240], {%f548, %f548, %f548, %f548};
	add.s32 	%r22, %r1, %r4;
	add.s32 	%r23, %r107, -1;
	and.b32  	%r24, %r107, 15;
	add.s32 	%r25, %r24, -1;
	and.b32  	%r26, %r107, 7;
	and.b32  	%r27, %r107, 2147483632;
	and.b32  	%r28, %r107, 3;
	mov.f32 	%f549, 0fFF7FFFFF;
	mov.b32 	%r233, 0;
	mov.u32 	%r232, %r106;
$L__BB0_16:
	min.s32 	%r126, %r232, 64;
	max.s32 	%r34, %r126, 1;
	and.b32  	%r35, %r34, 3;
	sub.s32 	%r36, %r106, %r233;
	min.s32 	%r127, %r36, 64;
	mul.lo.s32 	%r37, %r127, %r107;
	setp.ge.s32 	%p12, %r4, %r37;
	@%p12 bra 	$L__BB0_19;
	mul.lo.s32 	%r38, %r233, %r107;
	mov.u32 	%r234, %r4;
$L__BB0_18:
	ld.param.u64 	%rd160, [_Z21flashattn2_fwd_kernelPKfS0_S0_PfS1_iiiib_param_2];
	ld.param.u64 	%rd159, [_Z21flashattn2_fwd_kernelPKfS0_S0_PfS1_iiiib_param_1];
	add.s32 	%r128, %r234, %r38;
	cvt.s64.s32 	%rd69, %r128;
	add.s64 	%rd70, %rd69, %rd7;
	cvta.to.global.u64 	%rd71, %rd159;
	shl.b64 	%rd72, %rd70, 2;
	add.s64 	%rd73, %rd71, %rd72;
	ld.global.nc.f32 	%f74, [%rd73];
	shl.b32 	%r129, %r234, 2;
	mov.u32 	%r130, shared;
	add.s32 	%r131, %r130, %r129;
	st.shared.f32 	[%r131], %f74;
	cvta.to.global.u64 	%rd74, %rd160;
	add.s64 	%rd75, %rd74, %rd72;
	ld.global.nc.f32 	%f75, [%rd75];
	add.s32 	%r132, %r131, %r3;
	st.shared.f32 	[%r132], %f75;
	mov.u32 	%r133, %ntid.x;
	add.s32 	%r234, %r234, %r133;
	setp.lt.s32 	%p13, %r234, %r37;
	@%p13 bra 	$L__BB0_18;
$L__BB0_19:
	bar.sync 	0;
	setp.lt.s32 	%p14, %r36, 1;
	mov.f32 	%f565, 0fFF7FFFFF;
	@%p14 bra 	$L__BB0_83;
	setp.lt.s32 	%p15, %r107, 1;
	@%p15 bra 	$L__BB0_53;
	mov.b32 	%r235, 0;
$L__BB0_22:
	setp.lt.u32 	%p43, %r23, 15;
	mul.lo.s32 	%r42, %r235, %r107;
	mov.f32 	%f557, 0f00000000;
	mov.b32 	%r238, 0;
	@%p43 bra 	$L__BB0_25;
	mov.f32 	%f557, 0f00000000;
	mov.b32 	%r236, 0;
$L__BB0_24:
	.pragma "nounroll";
	mul.wide.u32 	%rd81, %r236, 4;
	add.s64 	%rd82, %rd3, %rd81;
	ld.local.v4.f32 	{%f80, %f81, %f82, %f83}, [%rd82];
	add.s32 	%r160, %r236, %r42;
	shl.b32 	%r161, %r160, 2;
	mov.u32 	%r162, shared;
	add.s32 	%r163, %r162, %r161;
	ld.shared.f32 	%f84, [%r163];
	fma.rn.f32 	%f85, %f80, %f84, %f557;
	ld.shared.f32 	%f86, [%r163+4];
	fma.rn.f32 	%f87, %f81, %f86, %f85;
	ld.shared.f32 	%f88, [%r163+8];
	fma.rn.f32 	%f89, %f82, %f88, %f87;
	ld.shared.f32 	%f90, [%r163+12];
	fma.rn.f32 	%f91, %f83, %f90, %f89;
	ld.local.v4.f32 	{%f92, %f93, %f94, %f95}, [%rd82+16];
	ld.shared.f32 	%f96, [%r163+16];
	fma.rn.f32 	%f97, %f92, %f96, %f91;
	ld.shared.f32 	%f98, [%r163+20];
	fma.rn.f32 	%f99, %f93, %f98, %f97;
	ld.shared.f32 	%f100, [%r163+24];
	fma.rn.f32 	%f101, %f94, %f100, %f99;
	ld.shared.f32 	%f102, [%r163+28];
	fma.rn.f32 	%f103, %f95, %f102, %f101;
	ld.local.v4.f32 	{%f104, %f105, %f106, %f107}, [%rd82+32];
	ld.shared.f32 	%f108, [%r163+32];
	fma.rn.f32 	%f109, %f104, %f108, %f103;
	ld.shared.f32 	%f110, [%r163+36];
	fma.rn.f32 	%f111, %f105, %f110, %f109;
	ld.shared.f32 	%f112, [%r163+40];
	fma.rn.f32 	%f113, %f106, %f112, %f111;
	ld.shared.f32 	%f114, [%r163+44];
	fma.rn.f32 	%f115, %f107, %f114, %f113;
	ld.local.v4.f32 	{%f116, %f117, %f118, %f119}, [%rd82+48];
	ld.shared.f32 	%f120, [%r163+48];
	fma.rn.f32 	%f121, %f116, %f120, %f115;
	ld.shared.f32 	%f122, [%r163+52];
	fma.rn.f32 	%f123, %f117, %f122, %f121;
	ld.shared.f32 	%f124, [%r163+56];
	fma.rn.f32 	%f125, %f118, %f124, %f123;
	ld.shared.f32 	%f126, [%r163+60];
	fma.rn.f32 	%f557, %f119, %f126, %f125;
	add.s32 	%r236, %r236, 16;
	setp.eq.s32 	%p44, %r236, %r27;
	mov.u32 	%r238, %r27;
	@%p44 bra 	$L__BB0_25;
	bra.uni 	$L__BB0_24;
$L__BB0_25:
	setp.eq.s32 	%p45, %r24, 0;
	@%p45 bra 	$L__BB0_35;
	setp.lt.u32 	%p46, %r25, 7;
	@%p46 bra 	$L__BB0_28;
	mul.wide.u32 	%rd83, %r238, 4;
	add.s64 	%rd84, %rd3, %rd83;
	ld.local.f32 	%f128, [%rd84];
	add.s32 	%r164, %r238, %r42;
	shl.b32 	%r165, %r164, 2;
	mov.u32 	%r166, shared;
	add.s32 	%r167, %r166, %r165;
	ld.shared.f32 	%f129, [%r167];
	fma.rn.f32 	%f130, %f128, %f129, %f557;
	ld.local.f32 	%f131, [%rd84+4];
	ld.shared.f32 	%f132, [%r167+4];
	fma.rn.f32 	%f133, %f131, %f132, %f130;
	ld.local.f32 	%f134, [%rd84+8];
	ld.shared.f32 	%f135, [%r167+8];
	fma.rn.f32 	%f136, %f134, %f135, %f133;
	ld.local.f32 	%f137, [%rd84+12];
	ld.shared.f32 	%f138, [%r167+12];
	fma.rn.f32 	%f139, %f137, %f138, %f136;
	ld.local.f32 	%f140, [%rd84+16];
	ld.shared.f32 	%f141, [%r167+16];
	fma.rn.f32 	%f142, %f140, %f141, %f139;
	ld.local.f32 	%f143, [%rd84+20];
	ld.shared.f32 	%f144, [%r167+20];
	fma.rn.f32 	%f145, %f143, %f144, %f142;
	ld.local.f32 	%f146, [%rd84+24];
	ld.shared.f32 	%f147, [%r167+24];
	fma.rn.f32 	%f148, %f146, %f147, %f145;
	ld.local.f32 	%f149, [%rd84+28];
	ld.shared.f32 	%f150, [%r167+28];
	fma.rn.f32 	%f557, %f149, %f150, %f148;
	add.s32 	%r238, %r238, 8;
$L__BB0_28:
	setp.eq.s32 	%p47, %r26, 0;
	@%p47 bra 	$L__BB0_35;
	add.s32 	%r168, %r26, -1;
	setp.lt.u32 	%p48, %r168, 3;
	@%p48 bra 	$L__BB0_31;
	mul.wide.u32 	%rd85, %r238, 4;
	add.s64 	%rd86, %rd3, %rd85;
	ld.local.f32 	%f152, [%rd86];
	add.s32 	%r169, %r238, %r42;
	shl.b32 	%r170, %r169, 2;
	mov.u32 	%r171, shared;
	add.s32 	%r172, %r171, %r170;
	ld.shared.f32 	%f153, [%r172];
	fma.rn.f32 	%f154, %f152, %f153, %f557;
	ld.local.f32 	%f155, [%rd86+4];
	ld.shared.f32 	%f156, [%r172+4];
	fma.rn.f32 	%f157, %f155, %f156, %f154;
	ld.local.f32 	%f158, [%rd86+8];
	ld.shared.f32 	%f159, [%r172+8];
	fma.rn.f32 	%f160, %f158, %f159, %f157;
	ld.local.f32 	%f161, [%rd86+12];
	ld.shared.f32 	%f162, [%r172+12];
	fma.rn.f32 	%f557, %f161, %f162, %f160;
	add.s32 	%r238, %r238, 4;
$L__BB0_31:
	setp.eq.s32 	%p49, %r28, 0;
	@%p49 bra 	$L__BB0_35;
	setp.eq.s32 	%p50, %r28, 1;
	mul.wide.u32 	%rd87, %r238, 4;
	add.s64 	%rd10, %rd3, %rd87;
	ld.local.f32 	%f163, [%rd10];
	add.s32 	%r173, %r238, %r42;
	shl.b32 	%r174, %r173, 2;
	mov.u32 	%r175, shared;
	add.s32 	%r51, %r175, %r174;
	ld.shared.f32 	%f164, [%r51];
	fma.rn.f32 	%f557, %f163, %f164, %f557;
	@%p50 bra 	$L__BB0_35;
	setp.eq.s32 	%p51, %r28, 2;
	ld.local.f32 	%f165, [%rd10+4];
	ld.shared.f32 	%f166, [%r51+4];
	fma.rn.f32 	%f557, %f165, %f166, %f557;
	@%p51 bra 	$L__BB0_35;
	ld.local.f32 	%f167, [%rd10+8];
	ld.shared.f32 	%f168, [%r51+8];
	fma.rn.f32 	%f557, %f167, %f168, %f557;
$L__BB0_35:
	setp.ne.s16 	%p52, %rs1, 0;
	add.s32 	%r176, %r235, %r233;
	setp.gt.u32 	%p53, %r176, %r22;
	and.pred  	%p54, %p52, %p53;
	@%p54 bra 	$L__BB0_51;
	mul.wide.u32 	%rd88, %r235, 4;
	add.s64 	%rd89, %rd5, %rd88;
	st.local.f32 	[%rd89], %f557;
	bra.uni 	$L__BB0_52;
$L__BB0_37:
	setp.lt.s32 	%p93, %r107, 1;
	@%p93 bra 	$L__BB0_49;
	mul.lo.s32 	%r29, %r107, %r22;
	setp.lt.u32 	%p94, %r23, 7;
	mov.b32 	%r260, 0;
	@%p94 bra 	$L__BB0_41;
	add.s64 	%rd164, %rd4, 16;
	and.b32  	%r260, %r107, 2147483640;
	neg.s32 	%r259, %r260;
	cvt.u64.u32 	%rd119, %r29;
	add.s64 	%rd120, %rd7, %rd119;
	shl.b64 	%rd121, %rd120, 2;
	add.s64 	%rd122, %rd121, %rd2;
	add.s64 	%rd163, %rd122, 16;
$L__BB0_40:
	.pragma "nounroll";
	ld.local.v4.f32 	{%f496, %f497, %f498, %f499}, [%rd164+-16];
	div.rn.f32 	%f500, %f496, %f548;
	st.global.f32 	[%rd163+-16], %f500;
	div.rn.f32 	%f501, %f497, %f548;
	st.global.f32 	[%rd163+-12], %f501;
	div.rn.f32 	%f502, %f498, %f548;
	st.global.f32 	[%rd163+-8], %f502;
	div.rn.f32 	%f503, %f499, %f548;
	st.global.f32 	[%rd163+-4], %f503;
	ld.local.v4.f32 	{%f504, %f505, %f506, %f507}, [%rd164];
	div.rn.f32 	%f508, %f504, %f548;
	st.global.f32 	[%rd163], %f508;
	div.rn.f32 	%f509, %f505, %f548;
	st.global.f32 	[%rd163+4], %f509;
	div.rn.f32 	%f510, %f506, %f548;
	st.global.f32 	[%rd163+8], %f510;
	div.rn.f32 	%f511, %f507, %f548;
	st.global.f32 	[%rd163+12], %f511;
	add.s32 	%r259, %r259, 8;
	add.s64 	%rd164, %rd164, 32;
	add.s64 	%rd163, %rd163, 32;
	setp.ne.s32 	%p95, %r259, 0;
	@%p95 bra 	$L__BB0_40;
$L__BB0_41:
	setp.eq.s32 	%p96, %r26, 0;
	@%p96 bra 	$L__BB0_49;
	setp.lt.u32 	%p97, %r26, 4;
	@%p97 bra 	$L__BB0_44;
	cvt.u64.u32 	%rd123, %r260;
	mul.wide.u32 	%rd124, %r260, 4;
	add.s64 	%rd125, %rd4, %rd124;
	ld.local.f32 	%f512, [%rd125];
	div.rn.f32 	%f513, %f512, %f548;
	add.s32 	%r218, %r260, %r29;
	cvt.u64.u32 	%rd126, %r218;
	add.s64 	%rd127, %rd126, %rd7;
	shl.b64 	%rd128, %rd127, 2;
	add.s64 	%rd129, %rd2, %rd128;
	st.global.f32 	[%rd129], %f513;
	ld.local.f32 	%f514, [%rd125+4];
	div.rn.f32 	%f515, %f514, %f548;
	cvt.u64.u32 	%rd130, %r29;
	add.s64 	%rd131, %rd123, %rd130;
	add.s64 	%rd132, %rd131, %rd7;
	shl.b64 	%rd133, %rd132, 2;
	add.s64 	%rd134, %rd2, %rd133;
	st.global.f32 	[%rd134+4], %f515;
	ld.local.f32 	%f516, [%rd125+8];
	div.rn.f32 	%f517, %f516, %f548;
	st.global.f32 	[%rd134+8], %f517;
	ld.local.f32 	%f518, [%rd125+12];
	div.rn.f32 	%f519, %f518, %f548;
	st.global.f32 	[%rd134+12], %f519;
	add.s32 	%r260, %r260, 4;
$L__BB0_44:
	setp.eq.s32 	%p98, %r28, 0;
	@%p98 bra 	$L__BB0_49;
	setp.eq.s32 	%p99, %r28, 1;
	@%p99 bra 	$L__BB0_47;
	cvt.u64.u32 	%rd135, %r260;
	mul.wide.u32 	%rd136, %r260, 4;
	add.s64 	%rd137, %rd4, %rd136;
	ld.local.f32 	%f520, [%rd137];
	div.rn.f32 	%f521, %f520, %f548;
	add.s32 	%r219, %r260, %r29;
	cvt.u64.u32 	%rd138, %r219;
	add.s64 	%rd139, %rd138, %rd7;
	shl.b64 	%rd140, %rd139, 2;
	add.s64 	%rd141, %rd2, %rd140;
	st.global.f32 	[%rd141], %f521;
	ld.local.f32 	%f522, [%rd137+4];
	div.rn.f32 	%f523, %f522, %f548;
	cvt.u64.u32 	%rd142, %r29;
	add.s64 	%rd143, %rd135, %rd142;
	add.s64 	%rd144, %rd143, %rd7;
	shl.b64 	%rd145, %rd144, 2;
	add.s64 	%rd146, %rd2, %rd145;
	st.global.f32 	[%rd146+4], %f523;
	add.s32 	%r260, %r260, 2;
$L__BB0_47:
	and.b32  	%r220, %r107, 1;
	setp.eq.b32 	%p100, %r220, 1;
	not.pred 	%p101, %p100;
	@%p101 bra 	$L__BB0_49;
	mul.wide.u32 	%rd147, %r260, 4;
	add.s64 	%rd148, %rd4, %rd147;
	ld.local.f32 	%f524, [%rd148];
	div.rn.f32 	%f525, %f524, %f548;
	add.s32 	%r221, %r260, %r29;
	cvt.u64.u32 	%rd149, %r221;
	add.s64 	%rd150, %rd149, %rd7;
	shl.b64 	%rd151, %rd150, 2;
	add.s64 	%rd152, %rd2, %rd151;
	st.global.f32 	[%rd152], %f525;
$L__BB0_49:
	ld.param.u64 	%rd161, [_Z21flashattn2_fwd_kernelPKfS0_S0_PfS1_iiiib_param_4];
	setp.lt.f32 	%p102, %f548, 0f00800000;
	mul.f32 	%f526, %f548, 0f4B000000;
	selp.f32 	%f527, %f526, %f548, %p102;
	selp.f32 	%f528, 0fC1B80000, 0f00000000, %p102;
	mov.b32 	%r222, %f527;
	add.s32 	%r223, %r222, -1059760811;
	and.b32  	%r224, %r223, -8388608;
	sub.s32 	%r225, %r222, %r224;
	mov.b32 	%f529, %r225;
	cvt.rn.f32.s32 	%f530, %r224;
	fma.rn.f32 	%f531, %f530, 0f34000000, %f528;
	add.f32 	%f532, %f529, 0fBF800000;
	fma.rn.f32 	%f533, %f532, 0fBE055027, 0f3E1039F6;
	fma.rn.f32 	%f534, %f533, %f532, 0fBDF8CDCC;
	fma.rn.f32 	%f535, %f534, %f532, 0f3E0F2955;
	fma.rn.f32 	%f536, %f535, %f532, 0fBE2AD8B9;
	fma.rn.f32 	%f537, %f536, %f532, 0f3E4CED0B;
	fma.rn.f32 	%f538, %f537, %f532, 0fBE7FFF22;
	fma.rn.f32 	%f539, %f538, %f532, 0f3EAAAA78;
	fma.rn.f32 	%f540, %f539, %f532, 0fBF000000;
	mul.f32 	%f541, %f532, %f540;
	fma.rn.f32 	%f542, %f541, %f532, %f532;
	fma.rn.f32 	%f543, %f531, 0f3F317218, %f542;
	setp.gt.u32 	%p103, %r222, 2139095039;
	fma.rn.f32 	%f544, %f527, 0f7F800000, 0f7F800000;
	selp.f32 	%f545, %f544, %f543, %p103;
	setp.eq.f32 	%p104, %f527, 0f00000000;
	selp.f32 	%f546, 0fFF800000, %f545, %p104;
	add.f32 	%f547, %f31, %f546;
	cvt.u64.u32 	%rd153, %r22;
	cvt.s64.s32 	%rd154, %r2;
	add.s64 	%rd155, %rd154, %rd153;
	cvta.to.global.u64 	%rd156, %rd161;
	shl.b64 	%rd157, %rd155, 2;
	add.s64 	%rd158, %rd156, %rd157;
	st.global.f32 	[%rd158], %f547;
$L__BB0_50:
	ret;
$L__BB0_51:
	mul.wide.u32 	%rd90, %r235, 4;
	add.s64 	%rd91, %rd5, %rd90;
	mov.b32 	%r177, -8388608;
	st.local.u32 	[%rd91], %r177;
$L__BB0_52:
	add.s32 	%r235, %r235, 1;
	setp.eq.s32 	%p55, %r235, %r34;
	@%p55 bra 	$L__BB0_70;
	bra.uni 	$L__BB0_22;
$L__BB0_53:
	setp.lt.s32 	%p16, %r232, 4;
	mov.b32 	%r241, 0;
	@%p16 bra 	$L__BB0_57;
	add.s64 	%rd162, %rd5, 8;
	and.b32  	%r135, %r34, 124;
	neg.s32 	%r243, %r135;
	add.s32 	%r242, %r233, 3;
$L__BB0_55:
	.pragma "nounroll";
	setp.eq.s16 	%p17, %rs1, 0;
	add.s32 	%r60, %r242, -2;
	add.s32 	%r136, %r242, -3;
	setp.le.u32 	%p18, %r136, %r22;
	or.pred  	%p19, %p17, %p18;
	@%p19 bra 	$L__BB0_86;
	mov.b32 	%r138, -8388608;
	st.local.u32 	[%rd162+-8], %r138;
	bra.uni 	$L__BB0_87;
$L__BB0_57:
	setp.eq.s32 	%p30, %r35, 0;
	@%p30 bra 	$L__BB0_70;
	setp.eq.s32 	%p31, %r35, 1;
	@%p31 bra 	$L__BB0_66;
	setp.ne.s16 	%p32, %rs1, 0;
	add.s32 	%r55, %r241, %r233;
	setp.gt.u32 	%p33, %r55, %r22;
	and.pred  	%p34, %p32, %p33;
	mul.wide.u32 	%rd76, %r241, 4;
	add.s64 	%rd12, %rd5, %rd76;
	@%p34 bra 	$L__BB0_61;
	mov.b32 	%r147, 0;
	st.local.u32 	[%rd12], %r147;
	bra.uni 	$L__BB0_62;
$L__BB0_61:
	mov.b32 	%r148, -8388608;
	st.local.u32 	[%rd12], %r148;
$L__BB0_62:
	add.s32 	%r149, %r55, 1;
	setp.gt.u32 	%p36, %r149, %r22;
	and.pred  	%p37, %p32, %p36;
	@%p37 bra 	$L__BB0_64;
	mov.b32 	%r150, 0;
	st.local.u32 	[%rd12+4], %r150;
	bra.uni 	$L__BB0_65;
$L__BB0_64:
	mov.b32 	%r151, -8388608;
	st.local.u32 	[%rd12+4], %r151;
$L__BB0_65:
	add.s32 	%r241, %r241, 2;
$L__BB0_66:
	and.b32  	%r152, %r34, 1;
	setp.eq.b32 	%p38, %r152, 1;
	not.pred 	%p39, %p38;
	@%p39 bra 	$L__BB0_70;
	setp.ne.s16 	%p40, %rs1, 0;
	add.s32 	%r154, %r241, %r233;
	setp.gt.u32 	%p41, %r154, %r22;
	and.pred  	%p42, %p40, %p41;
	@%p42 bra 	$L__BB0_69;
	mul.wide.u32 	%rd77, %r241, 4;
	add.s64 	%rd78, %rd5, %rd77;
	mov.b32 	%r155, 0;
	st.local.u32 	[%rd78], %r155;
	bra.uni 	$L__BB0_70;
$L__BB0_69:
	mul.wide.u32 	%rd79, %r241, 4;
	add.s64 	%rd80, %rd5, %rd79;
	mov.b32 	%r156, -8388608;
	st.local.u32 	[%rd80], %r156;
$L__BB0_70:
	setp.lt.s32 	%p56, %r232, 16;
	mov.f32 	%f565, 0fFF7FFFFF;
	mov.b32 	%r246, 0;
	@%p56 bra 	$L__BB0_73;
	mov.f32 	%f565, 0fFF7FFFFF;
	mov.b32 	%r244, 0;
$L__BB0_72:
	.pragma "nounroll";
	mul.wide.u32 	%rd92, %r244, 4;
	add.s64 	%rd93, %rd5, %rd92;
	ld.local.v4.f32 	{%f172, %f173, %f174, %f175}, [%rd93];
	max.f32 	%f176, %f565, %f172;
	max.f32 	%f177, %f176, %f173;
	max.f32 	%f178, %f177, %f174;
	max.f32 	%f179, %f178, %f175;
	ld.local.v4.f32 	{%f180, %f181, %f182, %f183}, [%rd93+16];
	max.f32 	%f184, %f179, %f180;
	max.f32 	%f185, %f184, %f181;
	max.f32 	%f186, %f185, %f182;
	max.f32 	%f187, %f186, %f183;
	ld.local.v4.f32 	{%f188, %f189, %f190, %f191}, [%rd93+32];
	max.f32 	%f192, %f187, %f188;
	max.f32 	%f193, %f192, %f189;
	max.f32 	%f194, %f193, %f190;
	max.f32 	%f195, %f194, %f191;
	ld.local.v4.f32 	{%f196, %f197, %f198, %f199}, [%rd93+48];
	max.f32 	%f200, %f195, %f196;
	max.f32 	%f201, %f200, %f197;
	max.f32 	%f202, %f201, %f198;
	max.f32 	%f565, %f202, %f199;
	add.s32 	%r244, %r244, 16;
	and.b32  	%r246, %r34, 112;
	setp.ne.s32 	%p57, %r244, %r246;
	@%p57 bra 	$L__BB0_72;
$L__BB0_73:
	and.b32  	%r68, %r34, 15;
	setp.eq.s32 	%p58, %r68, 0;
	@%p58 bra 	$L__BB0_83;
	setp.lt.u32 	%p59, %r68, 8;
	@%p59 bra 	$L__BB0_76;
	mul.wide.u32 	%rd94, %r246, 4;
	add.s64 	%rd95, %rd5, %rd94;
	ld.local.f32 	%f204, [%rd95];
	max.f32 	%f205, %f565, %f204;
	ld.local.f32 	%f206, [%rd95+4];
	max.f32 	%f207, %f205, %f206;
	ld.local.f32 	%f208, [%rd95+8];
	max.f32 	%f209, %f207, %f208;
	ld.local.f32 	%f210, [%rd95+12];
	max.f32 	%f211, %f209, %f210;
	ld.local.f32 	%f212, [%rd95+16];
	max.f32 	%f213, %f211, %f212;
	ld.local.f32 	%f214, [%rd95+20];
	max.f32 	%f215, %f213, %f214;
	ld.local.f32 	%f216, [%rd95+24];
	max.f32 	%f217, %f215, %f216;
	ld.local.f32 	%f218, [%rd95+28];
	max.f32 	%f565, %f217, %f218;
	add.s32 	%r246, %r246, 8;
$L__BB0_76:
	and.b32  	%r71, %r34, 7;
	setp.eq.s32 	%p60, %r71, 0;
	@%p60 bra 	$L__BB0_83;
	setp.lt.u32 	%p61, %r71, 4;
	@%p61 bra 	$L__BB0_79;
	mul.wide.u32 	%rd96, %r246, 4;
	add.s64 	%rd97, %rd5, %rd96;
	ld.local.f32 	%f220, [%rd97];
	max.f32 	%f221, %f565, %f220;
	ld.local.f32 	%f222, [%rd97+4];
	max.f32 	%f223, %f221, %f222;
	ld.local.f32 	%f224, [%rd97+8];
	max.f32 	%f225, %f223, %f224;
	ld.local.f32 	%f226, [%rd97+12];
	max.f32 	%f565, %f225, %f226;
	add.s32 	%r246, %r246, 4;
$L__BB0_79:
	setp.eq.s32 	%p62, %r35, 0;
	@%p62 bra 	$L__BB0_83;
	mul.wide.u32 	%rd98, %r246, 4;
	add.s64 	%rd15, %rd5, %rd98;
	ld.local.f32 	%f227, [%rd15];
	max.f32 	%f565, %f565, %f227;
	setp.eq.s32 	%p63, %r35, 1;
	@%p63 bra 	$L__BB0_83;
	ld.local.f32 	%f228, [%rd15+4];
	max.f32 	%f565, %f565, %f228;
	setp.eq.s32 	%p64, %r35, 2;
	@%p64 bra 	$L__BB0_83;
	ld.local.f32 	%f229, [%rd15+8];
	max.f32 	%f565, %f565, %f229;
$L__BB0_83:
	max.f32 	%f31, %f549, %f565;
	sub.f32 	%f231, %f549, %f31;
	fma.rn.f32 	%f232, %f231, 0f3BBB989D, 0f3F000000;
	cvt.sat.f32.f32 	%f233, %f232;
	mov.f32 	%f234, 0f4B400001;
	mov.f32 	%f235, 0f437C0000;
	fma.rm.f32 	%f236, %f233, %f235, %f234;
	add.f32 	%f237, %f236, 0fCB40007F;
	neg.f32 	%f238, %f237;
	fma.rn.f32 	%f239, %f231, 0f3FB8AA3B, %f238;
	fma.rn.f32 	%f240, %f231, 0f32A57060, %f239;
	mov.b32 	%r180, %f236;
	shl.b32 	%r181, %r180, 23;
	mov.b32 	%f241, %r181;
	ex2.approx.ftz.f32 	%f242, %f240;
	mul.f32 	%f32, %f242, %f241;
	mov.f32 	%f568, 0f00000000;
	@%p14 bra 	$L__BB0_102;
	setp.lt.s32 	%p66, %r232, 4;
	mov.f32 	%f568, 0f00000000;
	mov.b32 	%r248, 0;
	@%p66 bra 	$L__BB0_98;
	mov.f32 	%f568, 0f00000000;
	mov.b32 	%r249, 0;
	bra.uni 	$L__BB0_97;
$L__BB0_86:
	mov.b32 	%r137, 0;
	st.local.u32 	[%rd162+-8], %r137;
$L__BB0_87:
	setp.ne.s16 	%p20, %rs1, 0;
	setp.gt.u32 	%p21, %r60, %r22;
	and.pred  	%p22, %p20, %p21;
	@%p22 bra 	$L__BB0_89;
	mov.b32 	%r139, 0;
	st.local.u32 	[%rd162+-4], %r139;
	bra.uni 	$L__BB0_90;
$L__BB0_89:
	mov.b32 	%r140, -8388608;
	st.local.u32 	[%rd162+-4], %r140;
$L__BB0_90:
	add.s32 	%r141, %r60, 1;
	setp.gt.u32 	%p24, %r141, %r22;
	and.pred  	%p25, %p20, %p24;
	@%p25 bra 	$L__BB0_92;
	mov.b32 	%r142, 0;
	st.local.u32 	[%rd162], %r142;
	bra.uni 	$L__BB0_93;
$L__BB0_92:
	mov.b32 	%r143, -8388608;
	st.local.u32 	[%rd162], %r143;
$L__BB0_93:
	setp.gt.u32 	%p27, %r242, %r22;
	and.pred  	%p28, %p20, %p27;
	@%p28 bra 	$L__BB0_95;
	mov.b32 	%r144, 0;
	st.local.u32 	[%rd162+4], %r144;
	bra.uni 	$L__BB0_96;
$L__BB0_95:
	mov.b32 	%r145, -8388608;
	st.local.u32 	[%rd162+4], %r145;
$L__BB0_96:
	and.b32  	%r241, %r34, 124;
	add.s32 	%r243, %r243, 4;
	add.s32 	%r242, %r242, 4;
	add.s64 	%rd162, %rd162, 16;
	setp.eq.s32 	%p29, %r243, 0;
	@%p29 bra 	$L__BB0_57;
	bra.uni 	$L__BB0_55;
$L__BB0_97:
	mul.wide.u32 	%rd99, %r249, 4;
	add.s64 	%rd100, %rd5, %rd99;
	ld.local.v4.f32 	{%f246, %f247, %f248, %f249}, [%rd100];
	sub.f32 	%f250, %f246, %f31;
	fma.rn.f32 	%f251, %f250, 0f3BBB989D, 0f3F000000;
	cvt.sat.f32.f32 	%f252, %f251;
	mov.f32 	%f253, 0f4B400001;
	mov.f32 	%f254, 0f437C0000;
	fma.rm.f32 	%f255, %f252, %f254, %f253;
	add.f32 	%f256, %f255, 0fCB40007F;
	neg.f32 	%f257, %f256;
	fma.rn.f32 	%f258, %f250, 0f3FB8AA3B, %f257;
	fma.rn.f32 	%f259, %f250, 0f32A57060, %f258;
	mov.b32 	%r184, %f255;
	shl.b32 	%r185, %r184, 23;
	mov.b32 	%f260, %r185;
	ex2.approx.ftz.f32 	%f261, %f259;
	mul.f32 	%f262, %f261, %f260;
	add.s64 	%rd101, %rd6, %rd99;
	add.f32 	%f263, %f568, %f262;
	sub.f32 	%f264, %f247, %f31;
	fma.rn.f32 	%f265, %f264, 0f3BBB989D, 0f3F000000;
	cvt.sat.f32.f32 	%f266, %f265;
	fma.rm.f32 	%f267, %f266, %f254, %f253;
	add.f32 	%f268, %f267, 0fCB40007F;
	neg.f32 	%f269, %f268;
	fma.rn.f32 	%f270, %f264, 0f3FB8AA3B, %f269;
	fma.rn.f32 	%f271, %f264, 0f32A57060, %f270;
	mov.b32 	%r186, %f267;
	shl.b32 	%r187, %r186, 23;
	mov.b32 	%f272, %r187;
	ex2.approx.ftz.f32 	%f273, %f271;
	mul.f32 	%f274, %f273, %f272;
	add.f32 	%f275, %f263, %f274;
	sub.f32 	%f276, %f248, %f31;
	fma.rn.f32 	%f277, %f276, 0f3BBB989D, 0f3F000000;
	cvt.sat.f32.f32 	%f278, %f277;
	fma.rm.f32 	%f279, %f278, %f254, %f253;
	add.f32 	%f280, %f279, 0fCB40007F;
	neg.f32 	%f281, %f280;
	fma.rn.f32 	%f282, %f276, 0f3FB8AA3B, %f281;
	fma.rn.f32 	%f283, %f276, 0f32A57060, %f282;
	mov.b32 	%r188, %f279;
	shl.b32 	%r189, %r188, 23;
	mov.b32 	%f284, %r189;
	ex2.approx.ftz.f32 	%f285, %f283;
	mul.f32 	%f286, %f285, %f284;
	add.f32 	%f287, %f275, %f286;
	sub.f32 	%f288, %f249, %f31;
	fma.rn.f32 	%f289, %f288, 0f3BBB989D, 0f3F000000;
	cvt.sat.f32.f32 	%f290, %f289;
	fma.rm.f32 	%f291, %f290, %f254, %f253;
	add.f32 	%f292, %f291, 0fCB40007F;
	neg.f32 	%f293, %f292;
	fma.rn.f32 	%f294, %f288, 0f3FB8AA3B, %f293;
	fma.rn.f32 	%f295, %f288, 0f32A57060, %f294;
	mov.b32 	%r190, %f291;
	shl.b32 	%r191, %r190, 23;
	mov.b32 	%f296, %r191;
	ex2.approx.ftz.f32 	%f297, %f295;
	mul.f32 	%f298, %f297, %f296;
	st.local.v4.f32 	[%rd101], {%f262, %f274, %f286, %f298};
	add.f32 	%f568, %f287, %f298;
	add.s32 	%r249, %r249, 4;
	and.b32  	%r248, %r34, 124;
	setp.eq.s32 	%p67, %r249, %r248;
	@%p67 bra 	$L__BB0_98;
	bra.uni 	$L__BB0_97;
$L__BB0_98:
	setp.eq.s32 	%p68, %r35, 0;
	@%p68 bra 	$L__BB0_102;
	mul.wide.u32 	%rd102, %r248, 4;
	add.s64 	%rd16, %rd5, %rd102;
	ld.local.f32 	%f299, [%rd16];
	sub.f32 	%f300, %f299, %f31;
	fma.rn.f32 	%f301, %f300, 0f3BBB989D, 0f3F000000;
	cvt.sat.f32.f32 	%f302, %f301;
	mov.f32 	%f303, 0f4B400001;
	mov.f32 	%f304, 0f437C0000;
	fma.rm.f32 	%f305, %f302, %f304, %f303;
	add.f32 	%f306, %f305, 0fCB40007F;
	neg.f32 	%f307, %f306;
	fma.rn.f32 	%f308, %f300, 0f3FB8AA3B, %f307;
	fma.rn.f32 	%f309, %f300, 0f32A57060, %f308;
	mov.b32 	%r192, %f305;
	shl.b32 	%r193, %r192, 23;
	mov.b32 	%f310, %r193;
	ex2.approx.ftz.f32 	%f311, %f309;
	mul.f32 	%f312, %f311, %f310;
	add.s64 	%rd17, %rd6, %rd102;
	st.local.f32 	[%rd17], %f312;
	add.f32 	%f568, %f568, %f312;
	setp.eq.s32 	%p69, %r35, 1;
	@%p69 bra 	$L__BB0_102;
	ld.local.f32 	%f313, [%rd16+4];
	sub.f32 	%f314, %f313, %f31;
	fma.rn.f32 	%f315, %f314, 0f3BBB989D, 0f3F000000;
	cvt.sat.f32.f32 	%f316, %f315;
	mov.f32 	%f317, 0f4B400001;
	mov.f32 	%f318, 0f437C0000;
	fma.rm.f32 	%f319, %f316, %f318, %f317;
	add.f32 	%f320, %f319, 0fCB40007F;
	neg.f32 	%f321, %f320;
	fma.rn.f32 	%f322, %f314, 0f3FB8AA3B, %f321;
	fma.rn.f32 	%f323, %f314, 0f32A57060, %f322;
	mov.b32 	%r194, %f319;
	shl.b32 	%r195, %r194, 23;
	mov.b32 	%f324, %r195;
	ex2.approx.ftz.f32 	%f325, %f323;
	mul.f32 	%f326, %f325, %f324;
	st.local.f32 	[%rd17+4], %f326;
	add.f32 	%f568, %f568, %f326;
	setp.eq.s32 	%p70, %r35, 2;
	@%p70 bra 	$L__BB0_102;
	ld.local.f32 	%f327, [%rd16+8];
	sub.f32 	%f328, %f327, %f31;
	fma.rn.f32 	%f329, %f328, 0f3BBB989D, 0f3F000000;
	cvt.sat.f32.f32 	%f330, %f329;
	mov.f32 	%f331, 0f4B400001;
	mov.f32 	%f332, 0f437C0000;
	fma.rm.f32 	%f333, %f330, %f332, %f331;
	add.f32 	%f334, %f333, 0fCB40007F;
	neg.f32 	%f335, %f334;
	fma.rn.f32 	%f336, %f328, 0f3FB8AA3B, %f335;
	fma.rn.f32 	%f337, %f328, 0f32A57060, %f336;
	mov.b32 	%r196, %f333;
	shl.b32 	%r197, %r196, 23;
	mov.b32 	%f338, %r197;
	ex2.approx.ftz.f32 	%f339, %f337;
	mul.f32 	%f340, %f339, %f338;
	st.local.f32 	[%rd17+8], %f340;
	add.f32 	%f568, %f568, %f340;
$L__BB0_102:
	setp.lt.s32 	%p71, %r107, 1;
	@%p71 bra 	$L__BB0_116;
	setp.lt.u32 	%p72, %r23, 15;
	mov.b32 	%r251, 0;
	@%p72 bra 	$L__BB0_106;
	mov.b32 	%r258, 0;
$L__BB0_105:
	.pragma "nounroll";
	mul.wide.u32 	%rd103, %r258, 4;
	add.s64 	%rd104, %rd4, %rd103;
	ld.local.v4.f32 	{%f341, %f342, %f343, %f344}, [%rd104];
	mul.f32 	%f345, %f32, %f341;
	mul.f32 	%f346, %f32, %f342;
	mul.f32 	%f347, %f32, %f343;
	mul.f32 	%f348, %f32, %f344;
	st.local.v4.f32 	[%rd104], {%f345, %f346, %f347, %f348};
	ld.local.v4.f32 	{%f349, %f350, %f351, %f352}, [%rd104+16];
	mul.f32 	%f353, %f32, %f349;
	mul.f32 	%f354, %f32, %f350;
	mul.f32 	%f355, %f32, %f351;
	mul.f32 	%f356, %f32, %f352;
	st.local.v4.f32 	[%rd104+16], {%f353, %f354, %f355, %f356};
	ld.local.v4.f32 	{%f357, %f358, %f359, %f360}, [%rd104+32];
	mul.f32 	%f361, %f32, %f357;
	mul.f32 	%f362, %f32, %f358;
	mul.f32 	%f363, %f32, %f359;
	mul.f32 	%f364, %f32, %f360;
	st.local.v4.f32 	[%rd104+32], {%f361, %f362, %f363, %f364};
	ld.local.v4.f32 	{%f365, %f366, %f367, %f368}, [%rd104+48];
	mul.f32 	%f369, %f32, %f365;
	mul.f32 	%f370, %f32, %f366;
	mul.f32 	%f371, %f32, %f367;
	mul.f32 	%f372, %f32, %f368;
	st.local.v4.f32 	[%rd104+48], {%f369, %f370, %f371, %f372};
	add.s32 	%r258, %r258, 16;
	setp.eq.s32 	%p73, %r258, %r27;
	mov.u32 	%r251, %r27;
	@%p73 bra 	$L__BB0_106;
	bra.uni 	$L__BB0_105;
$L__BB0_106:
	setp.eq.s32 	%p74, %r24, 0;
	@%p74 bra 	$L__BB0_116;
	setp.lt.u32 	%p75, %r25, 7;
	@%p75 bra 	$L__BB0_109;
	mul.wide.u32 	%rd105, %r251, 4;
	add.s64 	%rd106, %rd4, %rd105;
	ld.local.f32 	%f373, [%rd106];
	mul.f32 	%f374, %f32, %f373;
	st.local.f32 	[%rd106], %f374;
	ld.local.f32 	%f375, [%rd106+4];
	mul.f32 	%f376, %f32, %f375;
	st.local.f32 	[%rd106+4], %f376;
	ld.local.f32 	%f377, [%rd106+8];
	mul.f32 	%f378, %f32, %f377;
	st.local.f32 	[%rd106+8], %f378;
	ld.local.f32 	%f379, [%rd106+12];
	mul.f32 	%f380, %f32, %f379;
	st.local.f32 	[%rd106+12], %f380;
	ld.local.f32 	%f381, [%rd106+16];
	mul.f32 	%f382, %f32, %f381;
	st.local.f32 	[%rd106+16], %f382;
	ld.local.f32 	%f383, [%rd106+20];
	mul.f32 	%f384, %f32, %f383;
	st.local.f32 	[%rd106+20], %f384;
	ld.local.f32 	%f385, [%rd106+24];
	mul.f32 	%f386, %f32, %f385;
	st.local.f32 	[%rd106+24], %f386;
	ld.local.f32 	%f387, [%rd106+28];
	mul.f32 	%f388, %f32, %f387;
	st.local.f32 	[%rd106+28], %f388;
	add.s32 	%r251, %r251, 8;
$L__BB0_109:
	setp.eq.s32 	%p76, %r26, 0;
	@%p76 bra 	$L__BB0_116;
	add.s32 	%r200, %r26, -1;
	setp.lt.u32 	%p77, %r200, 3;
	@%p77 bra 	$L__BB0_112;
	mul.wide.u32 	%rd107, %r251, 4;
	add.s64 	%rd108, %rd4, %rd107;
	ld.local.f32 	%f389, [%rd108];
	mul.f32 	%f390, %f32, %f389;
	st.local.f32 	[%rd108], %f390;
	ld.local.f32 	%f391, [%rd108+4];
	mul.f32 	%f392, %f32, %f391;
	st.local.f32 	[%rd108+4], %f392;
	ld.local.f32 	%f393, [%rd108+8];
	mul.f32 	%f394, %f32, %f393;
	st.local.f32 	[%rd108+8], %f394;
	ld.local.f32 	%f395, [%rd108+12];
	mul.f32 	%f396, %f32, %f395;
	st.local.f32 	[%rd108+12], %f396;
	add.s32 	%r251, %r251, 4;
$L__BB0_112:
	setp.eq.s32 	%p78, %r28, 0;
	@%p78 bra 	$L__BB0_116;
	setp.eq.s32 	%p79, %r28, 1;
	mul.wide.u32 	%rd109, %r251, 4;
	add.s64 	%rd18, %rd4, %rd109;
	ld.local.f32 	%f397, [%rd18];
	mul.f32 	%f398, %f32, %f397;
	st.local.f32 	[%rd18], %f398;
	@%p79 bra 	$L__BB0_116;
	setp.eq.s32 	%p80, %r28, 2;
	ld.local.f32 	%f399, [%rd18+4];
	mul.f32 	%f400, %f32, %f399;
	st.local.f32 	[%rd18+4], %f400;
	@%p80 bra 	$L__BB0_116;
	ld.local.f32 	%f401, [%rd18+8];
	mul.f32 	%f402, %f32, %f401;
	st.local.f32 	[%rd18+8], %f402;
$L__BB0_116:
	min.s32 	%r201, %r36, %r107;
	setp.lt.s32 	%p81, %r201, 1;
	@%p81 bra 	$L__BB0_132;
	mov.b32 	%r253, 0;
$L__BB0_118:
	setp.lt.u32 	%p82, %r23, 15;
	mul.wide.u32 	%rd110, %r253, 4;
	add.s64 	%rd111, %rd6, %rd110;
	ld.local.f32 	%f41, [%rd111];
	mul.lo.s32 	%r84, %r253, %r107;
	mov.b32 	%r256, 0;
	@%p82 bra 	$L__BB0_121;
	mov.b32 	%r254, 0;
$L__BB0_120:
	.pragma "nounroll";
	add.s32 	%r205, %r254, %r84;
	shl.b32 	%r206, %r205, 2;
	add.s32 	%r207, %r21, %r206;
	ld.shared.f32 	%f403, [%r207];
	mul.wide.u32 	%rd112, %r254, 4;
	add.s64 	%rd113, %rd4, %rd112;
	ld.local.v4.f32 	{%f404, %f405, %f406, %f407}, [%rd113];
	fma.rn.f32 	%f408, %f41, %f403, %f404;
	ld.shared.f32 	%f409, [%r207+4];
	fma.rn.f32 	%f410, %f41, %f409, %f405;
	ld.shared.f32 	%f411, [%r207+8];
	fma.rn.f32 	%f412, %f41, %f411, %f406;
	ld.shared.f32 	%f413, [%r207+12];
	fma.rn.f32 	%f414, %f41, %f413, %f407;
	st.local.v4.f32 	[%rd113], {%f408, %f410, %f412, %f414};
	ld.shared.f32 	%f415, [%r207+16];
	ld.local.v4.f32 	{%f416, %f417, %f418, %f419}, [%rd113+16];
	fma.rn.f32 	%f420, %f41, %f415, %f416;
	ld.shared.f32 	%f421, [%r207+20];
	fma.rn.f32 	%f422, %f41, %f421, %f417;
	ld.shared.f32 	%f423, [%r207+24];
	fma.rn.f32 	%f424, %f41, %f423, %f418;
	ld.shared.f32 	%f425, [%r207+28];
	fma.rn.f32 	%f426, %f41, %f425, %f419;
	st.local.v4.f32 	[%rd113+16], {%f420, %f422, %f424, %f426};
	ld.shared.f32 	%f427, [%r207+32];
	ld.local.v4.f32 	{%f428, %f429, %f430, %f431}, [%rd113+32];
	fma.rn.f32 	%f432, %f41, %f427, %f428;
	ld.shared.f32 	%f433, [%r207+36];
	fma.rn.f32 	%f434, %f41, %f433, %f429;
	ld.shared.f32 	%f435, [%r207+40];
	fma.rn.f32 	%f436, %f41, %f435, %f430;
	ld.shared.f32 	%f437, [%r207+44];
	fma.rn.f32 	%f438, %f41, %f437, %f431;
	st.local.v4.f32 	[%rd113+32], {%f432, %f434, %f436, %f438};
	ld.shared.f32 	%f439, [%r207+48];
	ld.local.v4.f32 	{%f440, %f441, %f442, %f443}, [%rd113+48];
	fma.rn.f32 	%f444, %f41, %f439, %f440;
	ld.shared.f32 	%f445, [%r207+52];
	fma.rn.f32 	%f446, %f41, %f445, %f441;
	ld.shared.f32 	%f447, [%r207+56];
	fma.rn.f32 	%f448, %f41, %f447, %f442;
	ld.shared.f32 	%f449, [%r207+60];
	fma.rn.f32 	%f450, %f41, %f449, %f443;
	st.local.v4.f32 	[%rd113+48], {%f444, %f446, %f448, %f450};
	add.s32 	%r254, %r254, 16;
	setp.ne.s32 	%p83, %r254, %r27;
	mov.u32 	%r256, %r27;
	@%p83 bra 	$L__BB0_120;
$L__BB0_121:
	setp.eq.s32 	%p84, %r24, 0;
	@%p84 bra 	$L__BB0_131;
	setp.lt.u32 	%p85, %r25, 7;
	@%p85 bra 	$L__BB0_124;
	add.s32 	%r208, %r256, %r84;
	shl.b32 	%r209, %r208, 2;
	add.s32 	%r210, %r21, %r209;
	ld.shared.f32 	%f451, [%r210];
	mul.wide.u32 	%rd114, %r256, 4;
	add.s64 	%rd115, %rd4, %rd114;
	ld.local.f32 	%f452, [%rd115];
	fma.rn.f32 	%f453, %f41, %f451, %f452;
	st.local.f32 	[%rd115], %f453;
	ld.shared.f32 	%f454, [%r210+4];
	ld.local.f32 	%f455, [%rd115+4];
	fma.rn.f32 	%f456, %f41, %f454, %f455;
	st.local.f32 	[%rd115+4], %f456;
	ld.shared.f32 	%f457, [%r210+8];
	ld.local.f32 	%f458, [%rd115+8];
	fma.rn.f32 	%f459, %f41, %f457, %f458;
	st.local.f32 	[%rd115+8], %f459;
	ld.shared.f32 	%f460, [%r210+12];
	ld.local.f32 	%f461, [%rd115+12];
	fma.rn.f32 	%f462, %f41, %f460, %f461;
	st.local.f32 	[%rd115+12], %f462;
	ld.shared.f32 	%f463, [%r210+16];
	ld.local.f32 	%f464, [%rd115+16];
	fma.rn.f32 	%f465, %f41, %f463, %f464;
	st.local.f32 	[%rd115+16], %f465;
	ld.shared.f32 	%f466, [%r210+20];
	ld.local.f32 	%f467, [%rd115+20];
	fma.rn.f32 	%f468, %f41, %f466, %f467;
	st.local.f32 	[%rd115+20], %f468;
	ld.shared.f32 	%f469, [%r210+24];
	ld.local.f32 	%f470, [%rd115+24];
	fma.rn.f32 	%f471, %f41, %f469, %f470;
	st.local.f32 	[%rd115+24], %f471;
	ld.shared.f32 	%f472, [%r210+28];
	ld.local.f32 	%f473, [%rd115+28];
	fma.rn.f32 	%f474, %f41, %f472, %f473;
	st.local.f32 	[%rd115+28], %f474;
	add.s32 	%r256, %r256, 8;
$L__BB0_124:
	setp.eq.s32 	%p86, %r26, 0;
	@%p86 bra 	$L__BB0_131;
	add.s32 	%r211, %r26, -1;
	setp.lt.u32 	%p87, %r211, 3;
	@%p87 bra 	$L__BB0_127;
	add.s32 	%r212, %r256, %r84;
	shl.b32 	%r213, %r212, 2;
	add.s32 	%r214, %r21, %r213;
	ld.shared.f32 	%f475, [%r214];
	mul.wide.u32 	%rd116, %r256, 4;
	add.s64 	%rd117, %rd4, %rd116;
	ld.local.f32 	%f476, [%rd117];
	fma.rn.f32 	%f477, %f41, %f475, %f476;
	st.local.f32 	[%rd117], %f477;
	ld.shared.f32 	%f478, [%r214+4];
	ld.local.f32 	%f479, [%rd117+4];
	fma.rn.f32 	%f480, %f41, %f478, %f479;
	st.local.f32 	[%rd117+4], %f480;
	ld.shared.f32 	%f481, [%r214+8];
	ld.local.f32 	%f482, [%rd117+8];
	fma.rn.f32 	%f483, %f41, %f481, %f482;
	st.local.f32 	[%rd117+8], %f483;
	ld.shared.f32 	%f484, [%r214+12];
	ld.local.f32 	%f485, [%rd117+12];
	fma.rn.f32 	%f486, %f41, %f484, %f485;
	st.local.f32 	[%rd117+12], %f486;
	add.s32 	%r256, %r256, 4;
$L__BB0_127:
	setp.eq.s32 	%p88, %r28, 0;
	@%p88 bra 	$L__BB0_131;
	setp.eq.s32 	%p89, %r28, 1;
	add.s32 	%r215, %r256, %r84;
	shl.b32 	%r216, %r215, 2;
	add.s32 	%r92, %r21, %r216;
	ld.shared.f32 	%f487, [%r92];
	mul.wide.u32 	%rd118, %r256, 4;
	add.s64 	%rd19, %rd4, %rd118;
	ld.local.f32 	%f488, [%rd19];
	fma.rn.f32 	%f489, %f41, %f487, %f488;
	st.local.f32 	[%rd19], %f489;
	@%p89 bra 	$L__BB0_131;
	setp.eq.s32 	%p90, %r28, 2;
	ld.shared.f32 	%f490, [%r92+4];
	ld.local.f32 	%f491, [%rd19+4];
	fma.rn.f32 	%f492, %f41, %f490, %f491;
	st.local.f32 	[%rd19+4], %f492;
	@%p90 bra 	$L__BB0_131;
	ld.shared.f32 	%f493, [%r92+8];
	ld.local.f32 	%f494, [%rd19+8];
	fma.rn.f32 	%f495, %f41, %f493, %f494;
	st.local.f32 	[%rd19+8], %f495;
$L__BB0_131:
	add.s32 	%r253, %r253, 1;
	setp.eq.s32 	%p91, %r253, %r34;
	@%p91 bra 	$L__BB0_132;
	bra.uni 	$L__BB0_118;
$L__BB0_132:
	fma.rn.f32 	%f548, %f548, %f32, %f568;
	bar.sync 	0;
	add.s32 	%r233, %r233, 64;
	setp.lt.s32 	%p92, %r233, %r106;
	add.s32 	%r232, %r232, -64;
	mov.f32 	%f549, %f31;
	@%p92 bra 	$L__BB0_16;
	bra.uni 	$L__BB0_37;

}


// ===== COMPILED SASS (sm_100) =====

	.target	sm_100

	.elftype	@"ET_EXEC"


//--------------------- .note.nv.tkinfo           --------------------------
	.section	.note.nv.tkinfo,"",@"SHT_NOTE"
	.sectionflags	@"SHF_NOTE_NV_TKINFO"
	.tkinfo
        /*0018*/ 	.word	0x00000002
        /*0030*/ 	.string	""
        /*0030*/ 	.string	"ptxas"
        /*0030*/ 	.string	"Cuda compilation tools, release 13.0, V13.0.88"
        /*0030*/ 	.string	"Build cuda_13.0.r13.0/compiler.36424714_0"
        /*0030*/ 	.string	"-arch sm_100 -m 64 "



//--------------------- .note.nv.cuinfo           --------------------------
	.section	.note.nv.cuinfo,"",@"SHT_NOTE"
	.sectionflags	@"SHF_NOTE_NV_CUINFO"
        /*0018*/ 	.short	0x0002
        /*001a*/ 	.short	0x0064
        /*001c*/ 	.short	0x0082
	.zero		2


//--------------------- .nv.info                  --------------------------
	.section	.nv.info,"",@"SHT_CUDA_INFO"
	.align	4


	//----- nvinfo : EIATTR_REGCOUNT
	.align		4
        /*0000*/ 	.byte	0x04, 0x2f
        /*0002*/ 	.short	(.L_1 - .L_0)
	.align		4
.L_0:
        /*0004*/ 	.word	index@(_Z21flashattn2_fwd_kernelPKfS0_S0_PfS1_iiiib)
        /*0008*/ 	.word	0x00000020


	//----- nvinfo : EIATTR_FRAME_SIZE
	.align		4
.L_1:
        /*000c*/ 	.byte	0x04, 0x11
        /*000e*/ 	.short	(.L_3 - .L_2)
	.align		4
.L_2:
        /*0010*/ 	.word	index@($__internal_0_$__cuda_sm3x_div_rn_noftz_f32_slowpath)
        /*0014*/ 	.word	0x00000400


	//----- nvinfo : EIATTR_FRAME_SIZE
	.align		4
.L_3:
        /*0018*/ 	.byte	0x04, 0x11
        /*001a*/ 	.short	(.L_5 - .L_4)
	.align		4
.L_4:
        /*001c*/ 	.word	index@(_Z21flashattn2_fwd_kernelPKfS0_S0_PfS1_iiiib)
        /*0020*/ 	.word	0x00000400


	//----- nvinfo : EIATTR_MIN_STACK_SIZE
	.align		4
.L_5:
        /*0024*/ 	.byte	0x04, 0x12
        /*0026*/ 	.short	(.L_7 - .L_6)
	.align		4
.L_6:
        /*0028*/ 	.word	index@(_Z21flashattn2_fwd_kernelPKfS0_S0_PfS1_iiiib)
        /*002c*/ 	.word	0x00000400
.L_7:


//--------------------- .nv.compat                --------------------------
	.section	.nv.compat,"",@"SHT_CUDA_COMPAT_INFO"
	.align	4
        /*0000*/ 	.byte	0x02, 0x09, 0x00, 0x00, 0x02, 0x02, 0x01, 0x00, 0x02, 0x05, 0x05, 0x00, 0x03, 0x07, 0x01, 0x01
        /*0010*/ 	.byte	0x02, 0x03, 0x00, 0x00, 0x02, 0x06, 0x01, 0x00, 0x04, 0x0b, 0x08, 0x00, 0x01, 0x00, 0x00, 0x00
        /*0020*/ 	.byte	0x00, 0x00, 0x00, 0x00


//--------------------- .nv.info._Z21flashattn2_fwd_kernelPKfS0_S0_PfS1_iiiib --------------------------
	.section	.nv.info._Z21flashattn2_fwd_kernelPKfS0_S0_PfS1_iiiib,"",@"SHT_CUDA_INFO"
	.sectionflags	@""
	.align	4


	//----- nvinfo : EIATTR_CUDA_API_VERSION
	.align		4
        /*0000*/ 	.byte	0x04, 0x37
        /*0002*/ 	.short	(.L_9 - .L_8)
.L_8:
        /*0004*/ 	.word	0x00000082


	//----- nvinfo : EIATTR_KPARAM_INFO
	.align		4
.L_9:
        /*0008*/ 	.byte	0x04, 0x17
        /*000a*/ 	.short	(.L_11 - .L_10)
.L_10:
        /*000c*/ 	.word	0x00000000
        /*0010*/ 	.short	0x0009
        /*0012*/ 	.short	0x0038
        /*0014*/ 	.byte	0x00, 0xf0, 0x05, 0x00


	//----- nvinfo : EIATTR_KPARAM_INFO
	.align		4
.L_11:
        /*0018*/ 	.byte	0x04, 0x17
        /*001a*/ 	.short	(.L_13 - .L_12)
.L_12:
        /*001c*/ 	.word	0x00000000
        /*0020*/ 	.short	0x0008
        /*0022*/ 	.short	0x0034
        /*0024*/ 	.byte	0x00, 0xf0, 0x11, 0x00


	//----- nvinfo : EIATTR_KPARAM_INFO
	.align		4
.L_13:
        /*0028*/ 	.byte	0x04, 0x17
        /*002a*/ 	.short	(.L_15 - .L_14)
.L_14:
        /*002c*/ 	.word	0x00000000
        /*0030*/ 	.short	0x0007
        /*0032*/ 	.short	0x0030
        /*0034*/ 	.byte	0x00, 0xf0, 0x11, 0x00


	//----- nvinfo : EIATTR_KPARAM_INFO
	.align		4
.L_15:
        /*0038*/ 	.byte	0x04, 0x17
        /*003a*/ 	.short	(.L_17 - .L_16)
.L_16:
        /*003c*/ 	.word	0x00000000
        /*0040*/ 	.short	0x0006
        /*0042*/ 	.short	0x002c
        /*0044*/ 	.byte	0x00, 0xf0, 0x11, 0x00


	//----- nvinfo : EIATTR_KPARAM_INFO
	.align		4
.L_17:
        /*0048*/ 	.byte	0x04, 0x17
        /*004a*/ 	.short	(.L_19 - .L_18)
.L_18:
        /*004c*/ 	.word	0x00000000
        /*0050*/ 	.short	0x0005
        /*0052*/ 	.short	0x0028
        /*0054*/ 	.byte	0x00, 0xf0, 0x11, 0x00


	//----- nvinfo : EIATTR_KPARAM_INFO
	.align		4
.L_19:
        /*0058*/ 	.byte	0x04, 0x17
        /*005a*/ 	.short	(.L_21 - .L_20)
.L_20:
        /*005c*/ 	.word	0x00000000
        /*0060*/ 	.short	0x0004
        /*0062*/ 	.short	0x0020
        /*0064*/ 	.byte	0x00, 0xf5, 0x21, 0x00


	//----- nvinfo : EIATTR_KPARAM_INFO
	.align		4
.L_21:
        /*0068*/ 	.byte	0x04, 0x17
        /*006a*/ 	.short	(.L_23 - .L_22)
.L_22:
        /*006c*/ 	.word	0x00000000
        /*0070*/ 	.short	0x0003
        /*0072*/ 	.short	0x0018
        /*0074*/ 	.byte	0x00, 0xf5, 0x21, 0x00


	//----- nvinfo : EIATTR_KPARAM_INFO
	.align		4
.L_23:
        /*0078*/ 	.byte	0x04, 0x17
        /*007a*/ 	.short	(.L_25 - .L_24)
.L_24:
        /*007c*/ 	.word	0x00000000
        /*0080*/ 	.short	0x0002
        /*0082*/ 	.short	0x0010
        /*0084*/ 	.byte	0x00, 0xf5, 0x21, 0x00


	//----- nvinfo : EIATTR_KPARAM_INFO
	.align		4
.L_25:
        /*0088*/ 	.byte	0x04, 0x17
        /*008a*/ 	.short	(.L_27 - .L_26)
.L_26:
        /*008c*/ 	.word	0x00000000
        /*0090*/ 	.short	0x0001
        /*0092*/ 	.short	0x0008
        /*0094*/ 	.byte	0x00, 0xf5, 0x21, 0x00


	//----- nvinfo : EIATTR_KPARAM_INFO
	.align		4
.L_27:
        /*0098*/ 	.byte	0x04, 0x17
        /*009a*/ 	.short	(.L_29 - .L_28)
.L_28:
        /*009c*/ 	.word	0x00000000
        /*00a0*/ 	.short	0x0000
        /*00a2*/ 	.short	0x0000
        /*00a4*/ 	.byte	0x00, 0xf5, 0x21, 0x00


	//----- nvinfo : EIATTR_SPARSE_MMA_MASK
	.align		4
.L_29:
        /*00a8*/ 	.byte	0x03, 0x50
        /*00aa*/ 	.short	0x0000


	//----- nvinfo : EIATTR_MAXREG_COUNT
	.align		4
        /*00ac*/ 	.byte	0x03, 0x1b
        /*00ae*/ 	.short	0x00ff


	//----- nvinfo : EIATTR_NUM_BARRIERS
	.align		4
        /*00b0*/ 	.byte	0x02, 0x4c
        /*00b2*/ 	.byte	0x01
	.zero		1


	//----- nvinfo : EIATTR_MERCURY_ISA_VERSION
	.align		4
        /*00b4*/ 	.byte	0x03, 0x5f
        /*00b6*/ 	.short	0x0101


	//----- nvinfo : EIATTR_VRC_CTA_INIT_COUNT
	.align		4
        /*00b8*/ 	.byte	0x02, 0x4a
	.zero		1
	.zero		1


	//----- nvinfo : EIATTR_EXIT_INSTR_OFFSETS
	.align		4
        /*00bc*/ 	.byte	0x04, 0x1c
        /*00be*/ 	.short	(.L_31 - .L_30)


	//   ....[0]....
.L_30:
        /*00c0*/ 	.word	0x00000070


	//   ....[1]....
        /*00c4*/ 	.word	0x00000120


	//   ....[2]....
        /*00c8*/ 	.word	0x000049e0


	//----- nvinfo : EIATTR_CRS_STACK_SIZE
	.align		4
.L_31:
        /*00cc*/ 	.byte	0x04, 0x1e
        /*00ce*/ 	.short	(.L_33 - .L_32)
.L_32:
        /*00d0*/ 	.word	0x00000000


	//----- nvinfo : EIATTR_CBANK_PARAM_SIZE
	.align		4
.L_33:
        /*00d4*/ 	.byte	0x03, 0x19
        /*00d6*/ 	.short	0x0039


	//----- nvinfo : EIATTR_PARAM_CBANK
	.align		4
        /*00d8*/ 	.byte	0x04, 0x0a
        /*00da*/ 	.short	(.L_35 - .L_34)
	.align		4
.L_34:
        /*00dc*/ 	.word	index@(.nv.constant0._Z21flashattn2_fwd_kernelPKfS0_S0_PfS1_iiiib)
        /*00e0*/ 	.short	0x0380
        /*00e2*/ 	.short	0x0039


	//----- nvinfo : EIATTR_SW_WAR
	.align		4
.L_35:
        /*00e4*/ 	.byte	0x04, 0x36
        /*00e6*/ 	.short	(.L_37 - .L_36)
.L_36:
        /*00e8*/ 	.word	0x00000008
.L_37:


//--------------------- .nv.callgraph             --------------------------
	.section	.nv.callgraph,"",@"SHT_CUDA_CALLGRAPH"
	.align	4
	.sectionentsize	8
	.align		4
        /*0000*/ 	.word	0x00000000
	.align		4
        /*0004*/ 	.word	0xffffffff
	.align		4
        /*0008*/ 	.word	0x00000000
	.align		4
        /*000c*/ 	.word	0xfffffffe
	.align		4
        /*0010*/ 	.word	0x00000000
	.align		4
        /*0014*/ 	.word	0xfffffffd
	.align		4
        /*0018*/ 	.word	0x00000000
	.align		4
        /*001c*/ 	.word	0xfffffffc


//--------------------- .text._Z21flashattn2_fwd_kernelPKfS0_S0_PfS1_iiiib --------------------------
	.section	.text._Z21flashattn2_fwd_kernelPKfS0_S0_PfS1_iiiib,"ax",@progbits
	.align	128
        .global         _Z21flashattn2_fwd_kernelPKfS0_S0_PfS1_iiiib
        .type           _Z21flashattn2_fwd_kernelPKfS0_S0_PfS1_iiiib,@function
        .size           _Z21flashattn2_fwd_kernelPKfS0_S0_PfS1_iiiib,(.L_x_88 - _Z21flashattn2_fwd_kernelPKfS0_S0_PfS1_iiiib)
        .other          _Z21flashattn2_fwd_kernelPKfS0_S0_PfS1_iiiib,@"STO_CUDA_ENTRY STV_DEFAULT"
_Z21flashattn2_fwd_kernelPKfS0_S0_PfS1_iiiib:
.text._Z21flashattn2_fwd_kernelPKfS0_S0_PfS1_iiiib:
[----:B------:R-:W0:Y:S08]  /*0000*/  LDC R1, c[0x0][0x37c] ;  /* 0x0000df00ff017b82 */ /* 0x000e300000000800 */
[----:B------:R-:W1:Y:S01]  /*0010*/  S2UR UR6, SR_CTAID.X ;  /* 0x00000000000679c3 */ /* 0x000e620000002500 */
[----:B------:R-:W2:Y:S01]  /*0020*/  LDCU UR7, c[0x0][0x3b0] ;  /* 0x00007600ff0777ac */ /* 0x000ea20008000800 */
[----:B0-----:R-:W-:Y:S01]  /*0030*/  IADD3 R1, PT, PT, R1, -0x400, RZ ;  /* 0xfffffc0001017810 */ /* 0x001fe20007ffe0ff */
[----:B-1----:R-:W-:-:S04]  /*0040*/  USHF.L.U32 UR6, UR6, 0x6, URZ ;  /* 0x0000000606067899 */ /* 0x002fc800080006ff */
[----:B--2---:R-:W-:-:S06]  /*0050*/  UISETP.GE.AND UP0, UPT, UR6, UR7, UPT ;  /* 0x000000070600728c */ /* 0x004fcc000bf06270 */
[----:B------:R-:W-:-:S13]  /*0060*/  PLOP3.LUT P0, PT, PT, PT, UP0, 0x80, 0x8 ;  /* 0x000000000008781c */ /* 0x000fda0003f0f008 */
[----:B------:R-:W-:Y:S05]  /*0070*/  @P0 EXIT ;  /* 0x000000000000094d */ /* 0x000fea0003800000 */
[----:B------:R-:W0:Y:S01]  /*0080*/  S2R R0, SR_TID.X ;  /* 0x0000000000007919 */ /* 0x000e220000002100 */
[----:B------:R-:W-:Y:S01]  /*0090*/  S2UR UR5, SR_CTAID.Z ;  /* 0x00000000000579c3 */ /* 0x000fe20000002700 */
[----:B------:R-:W1:Y:S01]  /*00a0*/  LDCU UR8, c[0x0][0x3ac] ;  /* 0x00007580ff0877ac */ /* 0x000e620008000800 */
[----:B------:R-:W-:Y:S01]  /*00b0*/  IMAD R3, RZ, RZ, -UR6 ;  /* 0x80000006ff037e24 */ /* 0x000fe2000f8e02ff */
[----:B------:R-:W-:-:S04]  /*00c0*/  MOV R2, UR7 ;  /* 0x0000000700027c02 */ /* 0x000fc80008000f00 */
[----:B------:R-:W-:Y:S01]  /*00d0*/  VIADDMNMX R3, R3, R2, 0x40, PT ;  /* 0x0000004003037446 */ /* 0x000fe20003800102 */
[----:B------:R-:W1:Y:S03]  /*00e0*/  S2UR UR4, SR_CTAID.Y ;  /* 0x00000000000479c3 */ /* 0x000e660000002600 */
[----:B0-----:R-:W-:Y:S01]  /*00f0*/  ISETP.GE.AND P0, PT, R0, R3, PT ;  /* 0x000000030000720c */ /* 0x001fe20003f06270 */
[----:B-1----:R-:W-:-:S04]  /*0100*/  UIMAD UR5, UR5, UR8, UR4 ;  /* 0x00000008050572a4 */ /* 0x002fc8000f8e0204 */
[----:B------:R-:W-:-:S08]  /*0110*/  UIMAD UR5, UR5, UR7, URZ ;  /* 0x00000007050572a4 */ /* 0x000fd0000f8e02ff */
[----:B------:R-:W-:Y:S05]  /*0120*/  @P0 EXIT ;  /* 0x000000000000094d */ /* 0x000fea0003800000 */
[----:B------:R-:W0:Y:S01]  /*0130*/  LDCU UR8, c[0x0][0x3b4] ;  /* 0x00007680ff0877ac */ /* 0x000e220008000800 */
[----:B------:R-:W-:Y:S01]  /*0140*/  VIADD R2, R1, 0x100 ;  /* 0x0000010001027836 */ /* 0x000fe20000000000 */
[----:B------:R-:W1:Y:S01]  /*0150*/  LDCU.64 UR10, c[0x0][0x358] ;  /* 0x00006b00ff0a77ac */ /* 0x000e620008000a00 */
[----:B0-----:R-:W-:Y:S02]  /*0160*/  UISETP.GE.AND UP0, UPT, UR8, 0x1, UPT ;  /* 0x000000010800788c */ /* 0x001fe4000bf06270 */
[----:B------:R-:W-:Y:S02]  /*0170*/  UIMAD UR9, UR5, UR8, URZ ;  /* 0x00000008050972a4 */ /* 0x000fe4000f8e02ff */
[----:B------:R-:W-:Y:S02]  /*0180*/  UIADD3 UR12, UPT, UPT, UR8, -0x1, URZ ;  /* 0xffffffff080c7890 */ /* 0x000fe4000fffe0ff */
[----:B------:R-:W-:-:S03]  /*0190*/  USHF.R.S32.HI UR13, URZ, 0x1f, UR9 ;  /* 0x0000001fff0d7899 */ /* 0x000fc60008011409 */
[----:B-1----:R-:W-:Y:S09]  /*01a0*/  BRA.U !UP0, `(.L_x_0) ;  /* 0x0000000508c47547 */ /* 0x002ff2000b800000 */
[----:B------:R-:W-:Y:S01]  /*01b0*/  UISETP.GE.U32.AND UP0, UPT, UR12, 0xf, UPT ;  /* 0x0000000f0c00788c */ /* 0x000fe2000bf06070 */
[----:B------:R-:W-:Y:S01]  /*01c0*/  IADD3 R3, PT, PT, R0, UR6, RZ ;  /* 0x0000000600037c10 */ /* 0x000fe2000fffe0ff */
[----:B------:R-:W-:Y:S01]  /*01d0*/  ULOP3.LUT UR4, UR8, 0xf, URZ, 0xc0, !UPT ;  /* 0x0000000f08047892 */ /* 0x000fe2000f8ec0ff */
[----:B------:R-:W-:-:S03]  /*01e0*/  IMAD.MOV.U32 R20, RZ, RZ, RZ ;  /* 0x000000ffff147224 */ /* 0x000fc600078e00ff */
[----:B------:R-:W-:Y:S01]  /*01f0*/  IMAD R3, R3, UR8, RZ ;  /* 0x0000000803037c24 */ /* 0x000fe2000f8e02ff */
[----:B------:R-:W-:Y:S02]  /*0200*/  UISETP.NE.AND UP1, UPT, UR4, URZ, UPT ;  /* 0x000000ff0400728c */ /* 0x000fe4000bf25270 */
[----:B------:R-:W-:Y:S09]  /*0210*/  BRA.U !UP0, `(.L_x_1) ;  /* 0x0000000108847547 */ /* 0x000ff2000b800000 */
[----:B------:R-:W-:Y:S01]  /*0220*/  ULOP3.LUT UR7, UR8, 0x7ffffff0, URZ, 0xc0, !UPT ;  /* 0x7ffffff008077892 */ /* 0x000fe2000f8ec0ff */
[----:B------:R-:W-:Y:S01]  /*0230*/  HFMA2 R24, -RZ, RZ, 0, 0 ;  /* 0x00000000ff187431 */ /* 0x000fe200000001ff */
[----:B------:R-:W0:Y:S04]  /*0240*/  LDCU.64 UR14, c[0x0][0x380] ;  /* 0x00007000ff0e77ac */ /* 0x000e280008000a00 */
[----:B------:R-:W-:-:S07]  /*0250*/  IMAD.U32 R20, RZ, RZ, UR7 ;  /* 0x00000007ff147e24 */ /* 0x000fce000f8e00ff */
.L_x_2:
[----:B-1----:R-:W-:-:S04]  /*0260*/  IADD3 R4, PT, PT, R3, R24, RZ ;  /* 0x0000001803047210 */ /* 0x002fc80007ffe0ff */
[----:B------:R-:W-:-:S05]  /*0270*/  IADD3 R4, P0, PT, R4, UR9, RZ ;  /* 0x0000000904047c10 */ /* 0x000fca000ff1e0ff */
[----:B------:R-:W-:Y:S01]  /*0280*/  IMAD.X R5, RZ, RZ, UR13, P0 ;  /* 0x0000000dff057e24 */ /* 0x000fe200080e06ff */
[----:B0-----:R-:W-:-:S04]  /*0290*/  LEA R22, P0, R4, UR14, 0x2 ;  /* 0x0000000e04167c11 */ /* 0x001fc8000f8010ff */
[----:B------:R-:W-:-:S05]  /*02a0*/  LEA.HI.X R23, R4, UR15, R5, 0x2, P0 ;  /* 0x0000000f04177c11 */ /* 0x000fca00080f1405 */
[----:B------:R-:W2:Y:S04]  /*02b0*/  LDG.E.CONSTANT R4, desc[UR10][R22.64] ;  /* 0x0000000a16047981 */ /* 0x000ea8000c1e9900 */
[----:B------:R-:W2:Y:S04]  /*02c0*/  LDG.E.CONSTANT R5, desc[UR10][R22.64+0x4] ;  /* 0x0000040a16057981 */ /* 0x000ea8000c1e9900 */
[----:B------:R-:W2:Y:S04]  /*02d0*/  LDG.E.CONSTANT R6, desc[UR10][R22.64+0x8] ;  /* 0x0000080a16067981 */ /* 0x000ea8000c1e9900 */
[----:B------:R-:W2:Y:S04]  /*02e0*/  LDG.E.CONSTANT R7, desc[UR10][R22.64+0xc] ;  /* 0x00000c0a16077981 */ /* 0x000ea8000c1e9900 */
[----:B------:R-:W3:Y:S04]  /*02f0*/  LDG.E.CONSTANT R8, desc[UR10][R22.64+0x10] ;  /* 0x0000100a16087981 */ /* 0x000ee8000c1e9900 */
[----:B------:R-:W3:Y:S04]  /*0300*/  LDG.E.CONSTANT R9, desc[UR10][R22.64+0x14] ;  /* 0x0000140a16097981 */ /* 0x000ee8000c1e9900 */
[----:B------:R-:W3:Y:S04]  /*0310*/  LDG.E.CONSTANT R10, desc[UR10][R22.64+0x18] ;  /* 0x0000180a160a7981 */ /* 0x000ee8000c1e9900 */
[----:B------:R-:W3:Y:S04]  /*0320*/  LDG.E.CONSTANT R11, desc[UR10][R22.64+0x1c] ;  /* 0x00001c0a160b7981 */ /* 0x000ee8000c1e9900 */
[----:B------:R-:W4:Y:S04]  /*0330*/  LDG.E.CONSTANT R12, desc[UR10][R22.64+0x20] ;  /* 0x0000200a160c7981 */ /* 0x000f28000c1e9900 */
[----:B------:R-:W4:Y:S04]  /*0340*/  LDG.E.CONSTANT R13, desc[UR10][R22.64+0x24] ;  /* 0x0000240a160d7981 */ /* 0x000f28000c1e9900 */
[----:B------:R-:W4:Y:S04]  /*0350*/  LDG.E.CONSTANT R14, desc[UR10][R22.64+0x28] ;  /* 0x0000280a160e7981 */ /* 0x000f28000c1e9900 */
[----:B------:R-:W4:Y:S04]  /*0360*/  LDG.E.CONSTANT R15, desc[UR10][R22.64+0x2c] ;  /* 0x00002c0a160f7981 */ /* 0x000f28000c1e9900 */
[----:B------:R-:W5:Y:S04]  /*0370*/  LDG.E.CONSTANT R16, desc[UR10][R22.64+0x30] ;  /* 0x0000300a16107981 */ /* 0x000f68000c1e9900 */
[----:B------:R-:W5:Y:S04]  /*0380*/  LDG.E.CONSTANT R17, desc[UR10][R22.64+0x34] ;  /* 0x0000340a16117981 */ /* 0x000f68000c1e9900 */
[----:B------:R-:W5:Y:S04]  /*0390*/  LDG.E.CONSTANT R18, desc[UR10][R22.64+0x38] ;  /* 0x0000380a16127981 */ /* 0x000f68000c1e9900 */
[----:B------:R-:W5:Y:S01]  /*03a0*/  LDG.E.CONSTANT R19, desc[UR10][R22.64+0x3c] ;  /* 0x00003c0a16137981 */ /* 0x000f62000c1e9900 */
[----:B------:R-:W-:-:S02]  /*03b0*/  LEA R21, R24, R1, 0x2 ;  /* 0x0000000118157211 */ /* 0x000fc400078e10ff */
[----:B------:R-:W-:-:S04]  /*03c0*/  IADD3 R24, PT, PT, R24, 0x10, RZ ;  /* 0x0000001018187810 */ /* 0x000fc80007ffe0ff */
[----:B------:R-:W-:Y:S01]  /*03d0*/  ISETP.NE.AND P0, PT, R24, R20, PT ;  /* 0x000000141800720c */ /* 0x000fe20003f05270 */
[----:B--2---:R1:W-:Y:S04]  /*03e0*/  STL.128 [R21], R4 ;  /* 0x0000000415007387 */ /* 0x0043e80000100c00 */
[----:B---3--:R1:W-:Y:S04]  /*03f0*/  STL.128 [R21+0x10], R8 ;  /* 0x0000100815007387 */ /* 0x0083e80000100c00 */
[----:B----4-:R1:W-:Y:S04]  /*0400*/  STL.128 [R21+0x20], R12 ;  /* 0x0000200c15007387 */ /* 0x0103e80000100c00 */
[----:B-----5:R1:W-:Y:S01]  /*0410*/  STL.128 [R21+0x30], R16 ;  /* 0x0000301015007387 */ /* 0x0203e20000100c00 */
[----:B------:R-:W-:Y:S05]  /*0420*/  @P0 BRA `(.L_x_2) ;  /* 0xfffffffc008c0947 */ /* 0x000fea000383ffff */
.L_x_1:
[----:B------:R-:W-:Y:S05]  /*0430*/  BRA.U !UP1, `(.L_x_0) ;  /* 0x0000000509207547 */ /* 0x000fea000b800000 */
[----:B------:R-:W-:Y:S02]  /*0440*/  UISETP.GE.U32.AND UP0, UPT, UR4, 0x8, UPT ;  /* 0x000000080400788c */ /* 0x000fe4000bf06070 */
[----:B------:R-:W-:-:S04]  /*0450*/  ULOP3.LUT UR7, UR8, 0x7, URZ, 0xc0, !UPT ;  /* 0x0000000708077892 */ /* 0x000fc8000f8ec0ff */
[----:B------:R-:W-:-:S03]  /*0460*/  UISETP.NE.AND UP1, UPT, UR7, URZ, UPT ;  /* 0x000000ff0700728c */ /* 0x000fc6000bf25270 */
[----:B------:R-:W-:Y:S08]  /*0470*/  BRA.U !UP0, `(.L_x_3) ;  /* 0x0000000108707547 */ /* 0x000ff0000b800000 */
[----:B------:R-:W0:Y:S01]  /*0480*/  LDCU.64 UR14, c[0x0][0x380] ;  /* 0x00007000ff0e77ac */ /* 0x000e220008000a00 */
[----:B-1----:R-:W-:Y:S01]  /*0490*/  IMAD.IADD R4, R3, 0x1, R20 ;  /* 0x0000000103047824 */ /* 0x002fe200078e0214 */
[----:B------:R-:W-:-:S04]  /*04a0*/  IADD3 R5, P1, P2, R20, UR9, R3 ;  /* 0x0000000914057c10 */ /* 0x000fc8000fa3e003 */
[----:B------:R-:W-:Y:S02]  /*04b0*/  IADD3 R7, P0, PT, R4, UR9, RZ ;  /* 0x0000000904077c10 */ /* 0x000fe4000ff1e0ff */
[----:B------:R-:W-:Y:S02]  /*04c0*/  IADD3.X R8, PT, PT, RZ, UR13, RZ, P1, P2 ;  /* 0x0000000dff087c10 */ /* 0x000fe40008fe44ff */
[----:B------:R-:W-:Y:S02]  /*04d0*/  IADD3.X R10, PT, PT, RZ, UR13, RZ, P0, !PT ;  /* 0x0000000dff0a7c10 */ /* 0x000fe400087fe4ff */
[----:B0-----:R-:W-:Y:S02]  /*04e0*/  LEA R4, P1, R5, UR14, 0x2 ;  /* 0x0000000e05047c11 */ /* 0x001fe4000f8210ff */
[----:B------:R-:W-:Y:S02]  /*04f0*/  LEA R6, P0, R7, UR14, 0x2 ;  /* 0x0000000e07067c11 */ /* 0x000fe4000f8010ff */
[----:B------:R-:W-:-:S02]  /*0500*/  LEA.HI.X R5, R5, UR15, R8, 0x2, P1 ;  /* 0x0000000f05057c11 */ /* 0x000fc400088f1408 */
[----:B------:R-:W-:-:S03]  /*0510*/  LEA.HI.X R7, R7, UR15, R10, 0x2, P0 ;  /* 0x0000000f07077c11 */ /* 0x000fc600080f140a */
[----:B------:R-:W2:Y:S04]  /*0520*/  LDG.E.CONSTANT R8, desc[UR10][R4.64+0x4] ;  /* 0x0000040a04087981 */ /* 0x000ea8000c1e9900 */
[----:B------:R-:W3:Y:S04]  /*0530*/  LDG.E.CONSTANT R6, desc[UR10][R6.64] ;  /* 0x0000000a06067981 */ /* 0x000ee8000c1e9900 */
[----:B------:R-:W4:Y:S04]  /*0540*/  LDG.E.CONSTANT R10, desc[UR10][R4.64+0x8] ;  /* 0x0000080a040a7981 */ /* 0x000f28000c1e9900 */
[----:B------:R-:W5:Y:S04]  /*0550*/  LDG.E.CONSTANT R12, desc[UR10][R4.64+0xc] ;  /* 0x00000c0a040c7981 */ /* 0x000f68000c1e9900 */
[----:B------:R-:W5:Y:S04]  /*0560*/  LDG.E.CONSTANT R14, desc[UR10][R4.64+0x10] ;  /* 0x0000100a040e7981 */ /* 0x000f68000c1e9900 */
[----:B------:R-:W5:Y:S04]  /*0570*/  LDG.E.CONSTANT R16, desc[UR10][R4.64+0x14] ;  /* 0x0000140a04107981 */ /* 0x000f68000c1e9900 */
[----:B------:R-:W5:Y:S04]  /*0580*/  LDG.E.CONSTANT R18, desc[UR10][R4.64+0x18] ;  /* 0x0000180a04127981 */ /* 0x000f68000c1e9900 */
[----:B------:R-:W5:Y:S01]  /*0590*/  LDG.E.CONSTANT R22, desc[UR10][R4.64+0x1c] ;  /* 0x00001c0a04167981 */ /* 0x000f62000c1e9900 */
[C---:B------:R-:W-:Y:S01]  /*05a0*/  LEA R9, R20.reuse, R1, 0x2 ;  /* 0x0000000114097211 */ /* 0x040fe200078e10ff */
[----:B------:R-:W-:-:S04]  /*05b0*/  VIADD R20, R20, 0x8 ;  /* 0x0000000814147836 */ /* 0x000fc80000000000 */
[----:B--2---:R0:W-:Y:S04]  /*05c0*/  STL [R9+0x4], R8 ;  /* 0x0000040809007387 */ /* 0x0041e80000100800 */
[----:B---3--:R0:W-:Y:S04]  /*05d0*/  STL [R9], R6 ;  /* 0x0000000609007387 */ /* 0x0081e80000100800 */
[----:B----4-:R0:W-:Y:S04]  /*05e0*/  STL [R9+0x8], R10 ;  /* 0x0000080a09007387 */ /* 0x0101e80000100800 */
[----:B-----5:R0:W-:Y:S04]  /*05f0*/  STL [R9+0xc], R12 ;  /* 0x00000c0c09007387 */ /* 0x0201e80000100800 */
[----:B------:R0:W-:Y:S04]  /*0600*/  STL [R9+0x10], R14 ;  /* 0x0000100e09007387 */ /* 0x0001e80000100800 */
[----:B------:R0:W-:Y:S04]  /*0610*/  STL [R9+0x14], R16 ;  /* 0x0000141009007387 */ /* 0x0001e80000100800 */
[----:B------:R0:W-:Y:S04]  /*0620*/  STL [R9+0x18], R18 ;  /* 0x0000181209007387 */ /* 0x0001e80000100800 */
[----:B------:R0:W-:Y:S02]  /*0630*/  STL [R9+0x1c], R22 ;  /* 0x00001c1609007387 */ /* 0x0001e40000100800 */
.L_x_3:
[----:B------:R-:W-:Y:S05]  /*0640*/  BRA.U !UP1, `(.L_x_0) ;  /* 0x00000001099c7547 */ /* 0x000fea000b800000 */
[----:B------:R-:W-:Y:S02]  /*0650*/  UISETP.GE.U32.AND UP0, UPT, UR7, 0x4, UPT ;  /* 0x000000040700788c */ /* 0x000fe4000bf06070 */
[----:B------:R-:W-:-:S04]  /*0660*/  ULOP3.LUT UR14, UR8, 0x3, URZ, 0xc0, !UPT ;  /* 0x00000003080e7892 */ /* 0x000fc8000f8ec0ff */
[----:B------:R-:W-:-:S03]  /*0670*/  UISETP.NE.AND UP1, UPT, UR14, URZ, UPT ;  /* 0x000000ff0e00728c */ /* 0x000fc6000bf25270 */
[----:B------:R-:W-:Y:S08]  /*0680*/  BRA.U !UP0, `(.L_x_4) ;  /* 0x0000000108507547 */ /* 0x000ff0000b800000 */
[----:B------:R-:W2:Y:S01]  /*0690*/  LDCU.64 UR16, c[0x0][0x380] ;  /* 0x00007000ff1077ac */ /* 0x000ea20008000a00 */
[----:B-1----:R-:W-:Y:S02]  /*06a0*/  IADD3 R4, PT, PT, R3, R20, RZ ;  /* 0x0000001403047210 */ /* 0x002fe40007ffe0ff */
[----:B------:R-:W-:Y:S02]  /*06b0*/  IADD3 R7, P1, P2, R20, UR9, R3 ;  /* 0x0000000914077c10 */ /* 0x000fe4000fa3e003 */
[----:B------:R-:W-:Y:S02]  /*06c0*/  IADD3 R5, P0, PT, R4, UR9, RZ ;  /* 0x0000000904057c10 */ /* 0x000fe4000ff1e0ff */
[----:B0-----:R-:W-:Y:S02]  /*06d0*/  IADD3.X R10, PT, PT, RZ, UR13, RZ, P1, P2 ;  /* 0x0000000dff0a7c10 */ /* 0x001fe40008fe44ff */
[----:B------:R-:W-:Y:S02]  /*06e0*/  IADD3.X R8, PT, PT, RZ, UR13, RZ, P0, !PT ;  /* 0x0000000dff087c10 */ /* 0x000fe400087fe4ff */
[----:B--2---:R-:W-:-:S02]  /*06f0*/  LEA R6, P1, R7, UR16, 0x2 ;  /* 0x0000001007067c11 */ /* 0x004fc4000f8210ff */
[----:B------:R-:W-:Y:S02]  /*0700*/  LEA R4, P0, R5, UR16, 0x2 ;  /* 0x0000001005047c11 */ /* 0x000fe4000f8010ff */
[----:B------:R-:W-:Y:S02]  /*0710*/  LEA.HI.X R7, R7, UR17, R10, 0x2, P1 ;  /* 0x0000001107077c11 */ /* 0x000fe400088f140a */
[----:B------:R-:W-:-:S03]  /*0720*/  LEA.HI.X R5, R5, UR17, R8, 0x2, P0 ;  /* 0x0000001105057c11 */ /* 0x000fc600080f1408 */
[----:B------:R-:W2:Y:S04]  /*0730*/  LDG.E.CONSTANT R8, desc[UR10][R6.64+0x4] ;  /* 0x0000040a06087981 */ /* 0x000ea8000c1e9900 */
[----:B------:R-:W3:Y:S04]  /*0740*/  LDG.E.CONSTANT R4, desc[UR10][R4.64] ;  /* 0x0000000a04047981 */ /* 0x000ee8000c1e9900 */
[----:B------:R-:W4:Y:S04]  /*0750*/  LDG.E.CONSTANT R10, desc[UR10][R6.64+0x8] ;  /* 0x0000080a060a7981 */ /* 0x000f28000c1e9900 */
[----:B------:R-:W5:Y:S01]  /*0760*/  LDG.E.CONSTANT R12, desc[UR10][R6.64+0xc] ;  /* 0x00000c0a060c7981 */ /* 0x000f62000c1e9900 */
[C---:B------:R-:W-:Y:S01]  /*0770*/  IMAD R9, R20.reuse, 0x4, R1 ;  /* 0x0000000414097824 */ /* 0x040fe200078e0201 */
[----:B------:R-:W-:-:S04]  /*0780*/  IADD3 R20, PT, PT, R20, 0x4, RZ ;  /* 0x0000000414147810 */ /* 0x000fc80007ffe0ff */
[----:B--2---:R2:W-:Y:S04]  /*0790*/  STL [R9+0x4], R8 ;  /* 0x0000040809007387 */ /* 0x0045e80000100800 */
[----:B---3--:R2:W-:Y:S04]  /*07a0*/  STL [R9], R4 ;  /* 0x0000000409007387 */ /* 0x0085e80000100800 */
[----:B----4-:R2:W-:Y:S04]  /*07b0*/  STL [R9+0x8], R10 ;  /* 0x0000080a09007387 */ /* 0x0105e80000100800 */
[----:B-----5:R2:W-:Y:S02]  /*07c0*/  STL [R9+0xc], R12 ;  /* 0x00000c0c09007387 */ /* 0x0205e40000100800 */
.L_x_4:
[----:B------:R-:W-:Y:S05]  /*07d0*/  BRA.U !UP1, `(.L_x_0) ;  /* 0x0000000109387547 */ /* 0x000fea000b800000 */
[----:B------:R-:W3:Y:S01]  /*07e0*/  LDCU.64 UR16, c[0x0][0x380] ;  /* 0x00007000ff1077ac */ /* 0x000ee20008000a00 */
[----:B------:R-:W-:-:S05]  /*07f0*/  UMOV UR4, URZ ;  /* 0x000000ff00047c82 */ /* 0x000fca0008000000 */
.L_x_5:
[----:B-12-4-:R-:W-:-:S04]  /*0800*/  IADD3 R4, PT, PT, R3, R20, RZ ;  /* 0x0000001403047210 */ /* 0x016fc80007ffe0ff */
[----:B------:R-:W-:-:S05]  /*0810*/  IADD3 R5, P0, PT, R4, UR9, RZ ;  /* 0x0000000904057c10 */ /* 0x000fca000ff1e0ff */
[----:B0-----:R-:W-:Y:S01]  /*0820*/  IMAD.X R6, RZ, RZ, UR13, P0 ;  /* 0x0000000dff067e24 */ /* 0x001fe200080e06ff */
[----:B---3--:R-:W-:-:S04]  /*0830*/  LEA R4, P0, R5, UR16, 0x2 ;  /* 0x0000001005047c11 */ /* 0x008fc8000f8010ff */
[----:B------:R-:W-:-:S05]  /*0840*/  LEA.HI.X R5, R5, UR17, R6, 0x2, P0 ;  /* 0x0000001105057c11 */ /* 0x000fca00080f1406 */
[----:B------:R-:W2:Y:S01]  /*0850*/  LDG.E.CONSTANT R4, desc[UR10][R4.64] ;  /* 0x0000000a04047981 */ /* 0x000ea2000c1e9900 */
[C---:B------:R-:W-:Y:S01]  /*0860*/  LEA R7, R20.reuse, R1, 0x2 ;  /* 0x0000000114077211 */ /* 0x040fe200078e10ff */
[----:B------:R-:W-:Y:S01]  /*0870*/  UIADD3 UR4, UPT, UPT, UR4, 0x1, URZ ;  /* 0x0000000104047890 */ /* 0x000fe2000fffe0ff */
[----:B------:R-:W-:-:S03]  /*0880*/  IADD3 R20, PT, PT, R20, 0x1, RZ ;  /* 0x0000000114147810 */ /* 0x000fc60007ffe0ff */
[----:B------:R-:W-:Y:S01]  /*0890*/  UISETP.NE.AND UP0, UPT, UR4, UR14, UPT ;  /* 0x0000000e0400728c */ /* 0x000fe2000bf05270 */
[----:B--2---:R4:W-:Y:S08]  /*08a0*/  STL [R7], R4 ;  /* 0x0000000407007387 */ /* 0x0049f00000100800 */
[----:B------:R-:W-:Y:S05]  /*08b0*/  BRA.U UP0, `(.L_x_5) ;  /* 0xfffffffd00d07547 */ /* 0x000fea000b83ffff */
.L_x_0:
[----:B------:R-:W3:Y:S01]  /*08c0*/  S2UR UR7, SR_CgaCtaId ;  /* 0x00000000000779c3 */ /* 0x000ee20000008800 */
[----:B------:R0:W-:Y:S01]  /*08d0*/  STL.128 [R1+0x100], RZ ;  /* 0x000100ff01007387 */ /* 0x0001e20000100c00 */
[----:B------:R-:W5:Y:S01]  /*08e0*/  LDCU UR17, c[0x0][0x3b0] ;  /* 0x00007600ff1177ac */ /* 0x000f620008000800 */
[----:B------:R-:W-:Y:S01]  /*08f0*/  HFMA2 R24, -RZ, RZ, 0, 0 ;  /* 0x00000000ff187431 */ /* 0x000fe200000001ff */
[----:B------:R-:W-:Y:S01]  /*0900*/  MOV R27, 0xff7fffff ;  /* 0xff7fffff001b7802 */ /* 0x000fe20000000f00 */
[----:B------:R2:W-:Y:S01]  /*0910*/  STL.128 [R1+0x110], RZ ;  /* 0x000110ff01007387 */ /* 0x0005e20000100c00 */
[----:B------:R-:W-:Y:S01]  /*0920*/  UMOV UR4, 0x400 ;  /* 0x0000040000047882 */ /* 0x000fe20000000000 */
[----:B------:R-:W-:Y:S01]  /*0930*/  ULOP3.LUT UR22, UR8, 0xf, URZ, 0xc0, !UPT ;  /* 0x0000000f08167892 */ /* 0x000fe2000f8ec0ff */
[C---:B-1----:R-:W-:Y:S01]  /*0940*/  VIADD R21, R1.reuse, 0x200 ;  /* 0x0000020001157836 */ /* 0x042fe20000000000 */
[----:B------:R2:W-:Y:S01]  /*0950*/  STL.128 [R1+0x120], RZ ;  /* 0x000120ff01007387 */ /* 0x0005e20000100c00 */
[----:B0-----:R-:W-:Y:S01]  /*0960*/  IADD3 R22, PT, PT, R1, 0x300, RZ ;  /* 0x0000030001167810 */ /* 0x001fe20007ffe0ff */
[----:B------:R-:W-:Y:S01]  /*0970*/  VIADD R3, R0, UR6 ;  /* 0x0000000600037c36 */ /* 0x000fe20008000000 */
[----:B------:R-:W-:Y:S01]  /*0980*/  ULOP3.LUT UR14, UR8, 0x7, URZ, 0xc0, !UPT ;  /* 0x00000007080e7892 */ /* 0x000fe2000f8ec0ff */
[----:B------:R2:W-:Y:S01]  /*0990*/  STL.128 [R1+0x130], RZ ;  /* 0x000130ff01007387 */ /* 0x0005e20000100c00 */
[----:B------:R-:W-:-:S02]  /*09a0*/  ULOP3.LUT UR23, UR8, 0x7ffffff0, URZ, 0xc0, !UPT ;  /* 0x7ffffff008177892 */ /* 0x000fc4000f8ec0ff */
[----:B------:R-:W-:Y:S01]  /*09b0*/  ULOP3.LUT UR15, UR8, 0x3, URZ, 0xc0, !UPT ;  /* 0x00000003080f7892 */ /* 0x000fe2000f8ec0ff */
[----:B------:R2:W-:Y:S01]  /*09c0*/  STL.128 [R1+0x140], RZ ;  /* 0x000140ff01007387 */ /* 0x0005e20000100c00 */
[----:B------:R-:W-:Y:S01]  /*09d0*/  UIADD3 UR16, UPT, UPT, UR22, -0x1, URZ ;  /* 0xffffffff16107890 */ /* 0x000fe2000fffe0ff */
[----:B-----5:R-:W-:Y:S02]  /*09e0*/  MOV R23, UR17 ;  /* 0x0000001100177c02 */ /* 0x020fe40008000f00 */
[----:B------:R2:W-:Y:S01]  /*09f0*/  STL.128 [R1+0x150], RZ ;  /* 0x000150ff01007387 */ /* 0x0005e20000100c00 */
[----:B---3--:R-:W-:-:S03]  /*0a00*/  ULEA UR4, UR7, UR4, 0x18 ;  /* 0x0000000407047291 */ /* 0x008fc6000f8ec0ff */
[----:B------:R2:W-:Y:S01]  /*0a10*/  STL.128 [R1+0x160], RZ ;  /* 0x000160ff01007387 */ /* 0x0005e20000100c00 */
[----:B------:R-:W-:-:S03]  /*0a20*/  ULEA UR6, UR8, UR4, 0x8 ;  /* 0x0000000408067291 */ /* 0x000fc6000f8e40ff */
[----:B------:R2:W-:Y:S01]  /*0a30*/  STL.128 [R1+0x170], RZ ;  /* 0x000170ff01007387 */ /* 0x0005e20000100c00 */
[----:B------:R-:W-:-:S03]  /*0a40*/  UMOV UR4, URZ ;  /* 0x000000ff00047c82 */ /* 0x000fc60008000000 */
[----:B------:R2:W-:Y:S04]  /*0a50*/  STL.128 [R1+0x180], RZ ;  /* 0x000180ff01007387 */ /* 0x0005e80000100c00 */
[----:B------:R2:W-:Y:S04]  /*0a60*/  STL.128 [R1+0x190], RZ ;  /* 0x000190ff01007387 */ /* 0x0005e80000100c00 */
[----:B------:R2:W-:Y:S04]  /*0a70*/  STL.128 [R1+0x1a0], RZ ;  /* 0x0001a0ff01007387 */ /* 0x0005e80000100c00 */
[----:B------:R2:W-:Y:S04]  /*0a80*/  STL.128 [R1+0x1b0], RZ ;  /* 0x0001b0ff01007387 */ /* 0x0005e80000100c00 */
[----:B------:R2:W-:Y:S04]  /*0a90*/  STL.128 [R1+0x1c0], RZ ;  /* 0x0001c0ff01007387 */ /* 0x0005e80000100c00 */
[----:B------:R2:W-:Y:S04]  /*0aa0*/  STL.128 [R1+0x1d0], RZ ;  /* 0x0001d0ff01007387 */ /* 0x0005e80000100c00 */
[----:B------:R2:W-:Y:S04]  /*0ab0*/  STL.128 [R1+0x1e0], RZ ;  /* 0x0001e0ff01007387 */ /* 0x0005e80000100c00 */
[----:B------:R2:W-:Y:S02]  /*0ac0*/  STL.128 [R1+0x1f0], RZ ;  /* 0x0001f0ff01007387 */ /* 0x0005e40000100c00 */
.L_x_40:
[----:B--234-:R-:W0:Y:S01]  /*0ad0*/  LDC.64 R4, c[0x0][0x3b0] ;  /* 0x0000ec00ff047b82 */ /* 0x01ce220000000a00 */
[----:B------:R-:W1:Y:S01]  /*0ae0*/  LDCU.64 UR18, c[0x0][0x388] ;  /* 0x00007100ff1277ac */ /* 0x000e620008000a00 */
[----:B------:R-:W-:Y:S01]  /*0af0*/  BSSY.RECONVERGENT B0, `(.L_x_6) ;  /* 0x000001e000007945 */ /* 0x000fe20003800200 */
[----:B------:R-:W2:Y:S01]  /*0b00*/  LDCU.64 UR20, c[0x0][0x390] ;  /* 0x00007200ff1477ac */ /* 0x000ea20008000a00 */
[----:B0-----:R-:W-:-:S05]  /*0b10*/  VIADD R25, R4, -UR4 ;  /* 0x8000000404197c36 */ /* 0x001fca0008000000 */
[----:B------:R-:W-:-:S05]  /*0b20*/  VIMNMX R4, PT, PT, R25, 0x40, PT ;  /* 0x0000004019047848 */ /* 0x000fca0003fe0100 */
[----:B------:R-:W-:-:S05]  /*0b30*/  IMAD R13, R4, R5, RZ ;  /* 0x00000005040d7224 */ /* 0x000fca00078e02ff */
[----:B------:R-:W-:-:S13]  /*0b40*/  ISETP.GE.AND P0, PT, R0, R13, PT ;  /* 0x0000000d0000720c */ /* 0x000fda0003f06270 */
[----:B-12--5:R-:W-:Y:S05]  /*0b50*/  @P0 BRA `(.L_x_7) ;  /* 0x00000000005c0947 */ /* 0x026fea0003800000 */
[----:B------:R-:W0:Y:S01]  /*0b60*/  S2R R7, SR_CgaCtaId ;  /* 0x0000000000077919 */ /* 0x000e220000008800 */
[----:B------:R-:W-:Y:S02]  /*0b70*/  MOV R6, 0x400 ;  /* 0x0000040000067802 */ /* 0x000fe40000000f00 */
[----:B------:R-:W-:Y:S02]  /*0b80*/  MOV R4, R0 ;  /* 0x0000000000047202 */ /* 0x000fe40000000f00 */
[----:B0-----:R-:W-:-:S07]  /*0b90*/  LEA R15, R7, R6, 0x18 ;  /* 0x00000006070f7211 */ /* 0x001fce00078ec0ff */
.L_x_8:
[----:B0-----:R-:W-:-:S05]  /*0ba0*/  IMAD R6, R5, UR4, R4 ;  /* 0x0000000405067c24 */ /* 0x001fca000f8e0204 */
[----:B------:R-:W-:-:S04]  /*0bb0*/  IADD3 R7, P0, PT, R6, UR9, RZ ;  /* 0x0000000906077c10 */ /* 0x000fc8000ff1e0ff */
[----:B------:R-:W-:Y:S02]  /*0bc0*/  LEA.HI.X.SX32 R8, R6, UR13, 0x1, P0 ;  /* 0x0000000d06087c11 */ /* 0x000fe400080f0eff */
[C---:B------:R-:W-:Y:S02]  /*0bd0*/  SHF.L.U32 R6, R7.reuse, 0x2, RZ ;  /* 0x0000000207067819 */ /* 0x040fe400000006ff */
[----:B------:R-:W-:Y:S02]  /*0be0*/  SHF.L.U64.HI R7, R7, 0x2, R8 ;  /* 0x0000000207077819 */ /* 0x000fe40000010208 */
[C---:B------:R-:W-:Y:S02]  /*0bf0*/  IADD3 R8, P0, PT, R6.reuse, UR18, RZ ;  /* 0x0000001206087c10 */ /* 0x040fe4000ff1e0ff */
[----:B------:R-:W-:Y:S02]  /*0c00*/  IADD3 R6, P1, PT, R6, UR20, RZ ;  /* 0x0000001406067c10 */ /* 0x000fe4000ff3e0ff */
[----:B------:R-:W-:-:S02]  /*0c10*/  IADD3.X R9, PT, PT, R7, UR19, RZ, P0, !PT ;  /* 0x0000001307097c10 */ /* 0x000fc400087fe4ff */
[----:B------:R-:W-:-:S03]  /*0c20*/  IADD3.X R7, PT, PT, R7, UR21, RZ, P1, !PT ;  /* 0x0000001507077c10 */ /* 0x000fc60008ffe4ff */
[----:B------:R-:W2:Y:S04]  /*0c30*/  LDG.E.CONSTANT R8, desc[UR10][R8.64] ;  /* 0x0000000a08087981 */ /* 0x000ea8000c1e9900 */
[----:B------:R-:W3:Y:S01]  /*0c40*/  LDG.E.CONSTANT R6, desc[UR10][R6.64] ;  /* 0x0000000a06067981 */ /* 0x000ee2000c1e9900 */
[----:B------:R-:W0:Y:S01]  /*0c50*/  LDCU UR7, c[0x0][0x360] ;  /* 0x00006c00ff0777ac */ /* 0x000e220008000800 */
[----:B------:R-:W-:-:S05]  /*0c60*/  IMAD R10, R4, 0x4, R15 ;  /* 0x00000004040a7824 */ /* 0x000fca00078e020f */
[----:B------:R-:W-:Y:S02]  /*0c70*/  LEA R11, R5, R10, 0x8 ;  /* 0x0000000a050b7211 */ /* 0x000fe400078e40ff */
[----:B0-----:R-:W-:-:S04]  /*0c80*/  IADD3 R4, PT, PT, R4, UR7, RZ ;  /* 0x0000000704047c10 */ /* 0x001fc8000fffe0ff */
[----:B------:R-:W-:Y:S01]  /*0c90*/  ISETP.GE.AND P0, PT, R4, R13, PT ;  /* 0x0000000d0400720c */ /* 0x000fe20003f06270 */
[----:B--2---:R0:W-:Y:S04]  /*0ca0*/  STS [R10], R8 ;  /* 0x000000080a007388 */ /* 0x0041e80000000800 */
[----:B---3--:R0:W-:Y:S08]  /*0cb0*/  STS [R11], R6 ;  /* 0x000000060b007388 */ /* 0x0081f00000000800 */
[----:B------:R-:W-:Y:S05]  /*0cc0*/  @!P0 BRA `(.L_x_8) ;  /* 0xfffffffc00b48947 */ /* 0x000fea000383ffff */
.L_x_7:
[----:B------:R-:W-:Y:S05]  /*0cd0*/  BSYNC.RECONVERGENT B0 ;  /* 0x0000000000007941 */ /* 0x000fea0003800200 */
.L_x_6:
[----:B------:R-:W-:Y:S01]  /*0ce0*/  BAR.SYNC.DEFER_BLOCKING 0x0 ;  /* 0x0000000000007b1d */ /* 0x000fe20000010000 */
[----:B------:R-:W-:Y:S01]  /*0cf0*/  ISETP.GE.AND P1, PT, R25, 0x1, PT ;  /* 0x000000011900780c */ /* 0x000fe20003f26270 */
[----:B------:R-:W-:Y:S01]  /*0d00*/  IMAD.MOV.U32 R17, RZ, RZ, -0x800001 ;  /* 0xff7fffffff117424 */ /* 0x000fe200078e00ff */
[----:B------:R-:W-:-:S04]  /*0d10*/  VIMNMX R20, PT, PT, R23, 0x40, PT ;  /* 0x0000004017147848 */ /* 0x000fc80003fe0100 */
[----:B------:R-:W-:-:S04]  /*0d20*/  VIMNMX R20, PT, PT, R20, 0x1, !PT ;  /* 0x0000000114147848 */ /* 0x000fc80007fe0100 */
[----:B------:R-:W-:-:S03]  /*0d30*/  LOP3.LUT R26, R20, 0x3, RZ, 0xc0, !PT ;  /* 0x00000003141a7812 */ /* 0x000fc600078ec0ff */
[----:B------:R-:W-:Y:S05]  /*0d40*/  @!P1 BRA `(.L_x_9) ;  /* 0x0000001000289947 */ /* 0x000fea0003800000 */
[----:B------:R-:W-:-:S13]  /*0d50*/  ISETP.GE.AND P0, PT, R5, 0x1, PT ;  /* 0x000000010500780c */ /* 0x000fda0003f06270 */
[----:B------:R-:W-:Y:S05]  /*0d60*/  @!P0 BRA `(.L_x_10) ;  /* 0x0000000800308947 */ /* 0x000fea0003800000 */
[----:B------:R-:W-:-:S07]  /*0d70*/  HFMA2 R16, -RZ, RZ, 0, 0 ;  /* 0x00000000ff107431 */ /* 0x000fce00000001ff */
.L_x_17:
[----:B------:R-:W-:Y:S01]  /*0d80*/  UISETP.GE.U32.AND UP0, UPT, UR12, 0xf, UPT ;  /* 0x0000000f0c00788c */ /* 0x000fe2000bf06070 */
[----:B------:R-:W-:Y:S01]  /*0d90*/  MOV R15, RZ ;  /* 0x000000ff000f7202 */ /* 0x000fe20000000f00 */
[----:B------:R-:W-:-:S07]  /*0da0*/  IMAD.MOV.U32 R12, RZ, RZ, RZ ;  /* 0x000000ffff0c7224 */ /* 0x000fce00078e00ff */
[----:B------:R-:W-:Y:S05]  /*0db0*/  BRA.U !UP0, `(.L_x_11) ;  /* 0x0000000108c47547 */ /* 0x000fea000b800000 */
[----:B------:R-:W1:Y:S01]  /*0dc0*/  S2UR UR8, SR_CgaCtaId ;  /* 0x00000000000879c3 */ /* 0x000e620000008800 */
[----:B------:R-:W-:Y:S01]  /*0dd0*/  HFMA2 R18, -RZ, RZ, 0, 0 ;  /* 0x00000000ff127431 */ /* 0x000fe200000001ff */
[----:B------:R-:W-:Y:S01]  /*0de0*/  MOV R15, RZ ;  /* 0x000000ff000f7202 */ /* 0x000fe20000000f00 */
[----:B------:R-:W-:Y:S01]  /*0df0*/  UMOV UR7, 0x400 ;  /* 0x0000040000077882 */ /* 0x000fe20000000000 */
[----:B------:R-:W2:Y:S02]  /*0e00*/  LDCU UR17, c[0x0][0x3b4] ;  /* 0x00007680ff1177ac */ /* 0x000ea40008000800 */
[----:B-12---:R-:W-:-:S12]  /*0e10*/  ULEA UR7, UR8, UR7, 0x18 ;  /* 0x0000000708077291 */ /* 0x006fd8000f8ec0ff */
.L_x_12:
[----:B------:R-:W-:-:S05]  /*0e20*/  IMAD R19, R18, 0x4, R1 ;  /* 0x0000000412137824 */ /* 0x000fca00078e0201 */
[----:B0-----:R-:W2:Y:S04]  /*0e30*/  LDL.128 R8, [R19] ;  /* 0x0000000013087983 */ /* 0x001ea80000100c00 */
[----:B------:R-:W3:Y:S01]  /*0e40*/  LDL.128 R4, [R19+0x10] ;  /* 0x0000100013047983 */ /* 0x000ee20000100c00 */
[----:B------:R-:W-:-:S05]  /*0e50*/  IMAD R17, R16, UR17, R18 ;  /* 0x0000001110117c24 */ /* 0x000fca000f8e0212 */
[----:B------:R-:W-:-:S05]  /*0e60*/  LEA R17, R17, UR7, 0x2 ;  /* 0x0000000711117c11 */ /* 0x000fca000f8e10ff */
[----:B------:R-:W2:Y:S04]  /*0e70*/  LDS R12, [R17] ;  /* 0x00000000110c7984 */ /* 0x000ea80000000800 */
[----:B------:R-:W-:Y:S01]  /*0e80*/  LDS R28, [R17+0x14] ;  /* 0x00001400111c7984 */ /* 0x000fe20000000800 */
[----:B--2---:R-:W-:-:S03]  /*0e90*/  FFMA R8, R8, R12, R15 ;  /* 0x0000000c08087223 */ /* 0x004fc6000000000f */
[----:B------:R-:W0:Y:S02]  /*0ea0*/  LDS R12, [R17+0x4] ;  /* 0x00000400110c7984 */ /* 0x000e240000000800 */
[----:B0-----:R-:W-:Y:S02]  /*0eb0*/  FFMA R9, R9, R12, R8 ;  /* 0x0000000c09097223 */ /* 0x001fe40000000008 */
[----:B------:R-:W0:Y:S04]  /*0ec0*/  LDS R8, [R17+0x8] ;  /* 0x0000080011087984 */ /* 0x000e280000000800 */
[----:B------:R-:W1:Y:S01]  /*0ed0*/  LDS R12, [R17+0xc] ;  /* 0x00000c00110c7984 */ /* 0x000e620000000800 */
[----:B0-----:R-:W-:-:S04]  /*0ee0*/  FFMA R8, R10, R8, R9 ;  /* 0x000000080a087223 */ /* 0x001fc80000000009 */
[----:B-1----:R-:W-:Y:S02]  /*0ef0*/  FFMA R13, R11, R12, R8 ;  /* 0x0000000c0b0d7223 */ /* 0x002fe40000000008 */
[----:B------:R-:W2:Y:S04]  /*0f00*/  LDL.128 R8, [R19+0x20] ;  /* 0x0000200013087983 */ /* 0x000ea80000100c00 */
[----:B------:R-:W3:Y:S02]  /*0f10*/  LDS R12, [R17+0x10] ;  /* 0x00001000110c7984 */ /* 0x000ee40000000800 */
[----:B---3--:R-:W-:Y:S02]  /*0f20*/  FFMA R4, R4, R12, R13 ;  /* 0x0000000c04047223 */ /* 0x008fe4000000000d */
[----:B------:R-:W3:Y:S01]  /*0f30*/  LDL.128 R12, [R19+0x30] ;  /* 0x00003000130c7983 */ /* 0x000ee20000100c00 */
[----:B------:R-:W-:Y:S01]  /*0f40*/  IADD3 R18, PT, PT, R18, 0x10, RZ ;  /* 0x0000001012127810 */ /* 0x000fe20007ffe0ff */
[----:B------:R-:W-:-:S02]  /*0f50*/  FFMA R5, R5, R28, R4 ;  /* 0x0000001c05057223 */ /* 0x000fc40000000004 */
[----:B------:R-:W0:Y:S01]  /*0f60*/  LDS R4, [R17+0x18] ;  /* 0x0000180011047984 */ /* 0x000e220000000800 */
[----:B------:R-:W-:Y:S01]  /*0f70*/  ISETP.NE.AND P0, PT, R18, UR23, PT ;  /* 0x0000001712007c0c */ /* 0x000fe2000bf05270 */
[----:B0-----:R-:W-:Y:S02]  /*0f80*/  FFMA R4, R6, R4, R5 ;  /* 0x0000000406047223 */ /* 0x001fe40000000005 */
[----:B------:R-:W0:Y:S04]  /*0f90*/  LDS R5, [R17+0x1c] ;  /* 0x00001c0011057984 */ /* 0x000e280000000800 */
[----:B------:R-:W-:Y:S01]  /*0fa0*/  LDS R6, [R17+0x24] ;  /* 0x0000240011067984 */ /* 0x000fe20000000800 */
[----:B0-----:R-:W-:-:S03]  /*0fb0*/  FFMA R5, R7, R5, R4 ;  /* 0x0000000507057223 */ /* 0x001fc60000000004 */
[----:B------:R-:W2:Y:S04]  /*0fc0*/  LDS R4, [R17+0x20] ;  /* 0x0000200011047984 */ /* 0x000ea80000000800 */
[----:B------:R-:W0:Y:S01]  /*0fd0*/  LDS R7, [R17+0x28] ;  /* 0x0000280011077984 */ /* 0x000e220000000800 */
[----:B--2---:R-:W-:-:S03]  /*0fe0*/  FFMA R4, R8, R4, R5 ;  /* 0x0000000408047223 */ /* 0x004fc60000000005 */
[----:B------:R-:W-:Y:S01]  /*0ff0*/  LDS R5, [R17+0x30] ;  /* 0x0000300011057984 */ /* 0x000fe20000000800 */
[----:B------:R-:W-:-:S03]  /*1000*/  FFMA R9, R9, R6, R4 ;  /* 0x0000000609097223 */ /* 0x000fc60000000004 */
[----:B------:R-:W1:Y:S01]  /*1010*/  LDS R4, [R17+0x2c] ;  /* 0x00002c0011047984 */ /* 0x000e620000000800 */
[----:B0-----:R-:W-:-:S03]  /*1020*/  FFMA R10, R10, R7, R9 ;  /* 0x000000070a0a7223 */ /* 0x001fc60000000009 */
[----:B------:R-:W0:Y:S04]  /*1030*/  LDS R6, [R17+0x34] ;  /* 0x0000340011067984 */ /* 0x000e280000000800 */
[----:B------:R-:W2:Y:S04]  /*1040*/  LDS R7, [R17+0x38] ;  /* 0x0000380011077984 */ /* 0x000ea80000000800 */
[----:B------:R-:W4:Y:S01]  /*1050*/  LDS R8, [R17+0x3c] ;  /* 0x00003c0011087984 */ /* 0x000f220000000800 */
[----:B-1----:R-:W-:-:S04]  /*1060*/  FFMA R11, R11, R4, R10 ;  /* 0x000000040b0b7223 */ /* 0x002fc8000000000a */
[----:B---3--:R-:W-:-:S04]  /*1070*/  FFMA R12, R12, R5, R11 ;  /* 0x000000050c0c7223 */ /* 0x008fc8000000000b */
[----:B0-----:R-:W-:-:S04]  /*1080*/  FFMA R13, R13, R6, R12 ;  /* 0x000000060d0d7223 */ /* 0x001fc8000000000c */
[----:B--2---:R-:W-:-:S04]  /*1090*/  FFMA R14, R14, R7, R13 ;  /* 0x000000070e0e7223 */ /* 0x004fc8000000000d */
[----:B----4-:R-:W-:Y:S01]  /*10a0*/  FFMA R15, R15, R8, R14 ;  /* 0x000000080f0f7223 */ /* 0x010fe2000000000e */
[----:B------:R-:W-:Y:S06]  /*10b0*/  @P0 BRA `(.L_x_12) ;  /* 0xfffffffc00580947 */ /* 0x000fec000383ffff */
[----:B------:R-:W-:-:S07]  /*10c0*/  MOV R12, UR23 ;  /* 0x00000017000c7c02 */ /* 0x000fce0008000f00 */
.L_x_11:
[----:B------:R-:W-:-:S09]  /*10d0*/  UISETP.NE.AND UP0, UPT, UR22, URZ, UPT ;  /* 0x000000ff1600728c */ /* 0x000fd2000bf05270 */
[----:B------:R-:W-:Y:S05]  /*10e0*/  BRA.U !UP0, `(.L_x_13) ;  /* 0x00000005081c7547 */ /* 0x000fea000b800000 */
[----:B------:R-:W-:Y:S02]  /*10f0*/  UISETP.GE.U32.AND UP0, UPT, UR16, 0x7, UPT ;  /* 0x000000071000788c */ /* 0x000fe4000bf06070 */
[----:B------:R-:W-:-:S07]  /*1100*/  UISETP.NE.AND UP1, UPT, UR14, URZ, UPT ;  /* 0x000000ff0e00728c */ /* 0x000fce000bf25270 */
[----:B------:R-:W-:Y:S05]  /*1110*/  BRA.U !UP0, `(.L_x_14) ;  /* 0x0000000108687547 */ /* 0x000fea000b800000 */
[----:B------:R-:W-:Y:S01]  /*1120*/  IMAD R14, R12, 0x4, R1 ;  /* 0x000000040c0e7824 */ /* 0x000fe200078e0201 */
[----:B------:R-:W1:Y:S01]  /*1130*/  S2R R18, SR_CgaCtaId ;  /* 0x0000000000127919 */ /* 0x000e620000008800 */
[----:B------:R-:W2:Y:S03]  /*1140*/  LDCU UR7, c[0x0][0x3b4] ;  /* 0x00007680ff0777ac */ /* 0x000ea60008000800 */
[----:B0-----:R-:W3:Y:S04]  /*1150*/  LDL.128 R4, [R14] ;  /* 0x000000000e047983 */ /* 0x001ee80000100c00 */
[----:B------:R-:W4:Y:S01]  /*1160*/  LDL.128 R8, [R14+0x10] ;  /* 0x000010000e087983 */ /* 0x000f220000100c00 */
[----:B------:R-:W-:-:S04]  /*1170*/  MOV R13, 0x400 ;  /* 0x00000400000d7802 */ /* 0x000fc80000000f00 */
[----:B-1----:R-:W-:Y:S01]  /*1180*/  LEA R18, R18, R13, 0x18 ;  /* 0x0000000d12127211 */ /* 0x002fe200078ec0ff */
[----:B--2---:R-:W-:Y:S01]  /*1190*/  IMAD R13, R16, UR7, R12 ;  /* 0x00000007100d7c24 */ /* 0x004fe2000f8e020c */
[----:B------:R-:W-:-:S04]  /*11a0*/  IADD3 R12, PT, PT, R12, 0x8, RZ ;  /* 0x000000080c0c7810 */ /* 0x000fc80007ffe0ff */
[----:B------:R-:W-:-:S05]  /*11b0*/  LEA R13, R13, R18, 0x2 ;  /* 0x000000120d0d7211 */ /* 0x000fca00078e10ff */
[----:B------:R-:W3:Y:S04]  /*11c0*/  LDS R17, [R13] ;  /* 0x000000000d117984 */ /* 0x000ee80000000800 */
[----:B------:R-:W0:Y:S04]  /*11d0*/  LDS R19, [R13+0x4] ;  /* 0x000004000d137984 */ /* 0x000e280000000800 */
[----:B------:R-:W1:Y:S01]  /*11e0*/  LDS R18, [R13+0x8] ;  /* 0x000008000d127984 */ /* 0x000e620000000800 */
[----:B---3--:R-:W-:-:S03]  /*11f0*/  FFMA R4, R4, R17, R15 ;  /* 0x0000001104047223 */ /* 0x008fc6000000000f */
[----:B------:R-:W2:Y:S01]  /*1200*/  LDS R15, [R13+0xc] ;  /* 0x00000c000d0f7984 */ /* 0x000ea20000000800 */
[----:B0-----:R-:W-:-:S03]  /*1210*/  FFMA R19, R19, R5, R4 ;  /* 0x0000000513137223 */ /* 0x001fc60000000004 */
[----:B------:R-:W4:Y:S01]  /*1220*/  LDS R5, [R13+0x10] ;  /* 0x000010000d057984 */ /* 0x000f220000000800 */
[----:B-1----:R-:W-:-:S03]  /*1230*/  FFMA R6, R18, R6, R19 ;  /* 0x0000000612067223 */ /* 0x002fc60000000013 */
[----:B------:R-:W0:Y:S04]  /*1240*/  LDS R17, [R13+0x14] ;  /* 0x000014000d117984 */ /* 0x000e280000000800 */
[----:B------:R-:W1:Y:S04]  /*1250*/  LDS R4, [R13+0x18] ;  /* 0x000018000d047984 */ /* 0x000e680000000800 */
[----:B------:R-:W3:Y:S01]  /*1260*/  LDS R19, [R13+0x1c] ;  /* 0x00001c000d137984 */ /* 0x000ee20000000800 */
[----:B--2---:R-:W-:-:S04]  /*1270*/  FFMA R7, R15, R7, R6 ;  /* 0x000000070f077223 */ /* 0x004fc80000000006 */
[----:B----4-:R-:W-:-:S04]  /*1280*/  FFMA R8, R8, R5, R7 ;  /* 0x0000000508087223 */ /* 0x010fc80000000007 */
[----:B0-----:R-:W-:-:S04]  /*1290*/  FFMA R9, R17, R9, R8 ;  /* 0x0000000911097223 */ /* 0x001fc80000000008 */
[----:B-1----:R-:W-:-:S04]  /*12a0*/  FFMA R4, R4, R10, R9 ;  /* 0x0000000a04047223 */ /* 0x002fc80000000009 */
[----:B---3--:R-:W-:-:S07]  /*12b0*/  FFMA R15, R19, R11, R4 ;  /* 0x0000000b130f7223 */ /* 0x008fce0000000004 */
.L_x_14:
[----:B------:R-:W-:Y:S05]  /*12c0*/  BRA.U !UP1, `(.L_x_13) ;  /* 0x0000000109a47547 */ /* 0x000fea000b800000 */
[----:B------:R-:W-:Y:S02]  /*12d0*/  UIADD3 UR7, UPT, UPT, UR14, -0x1, URZ ;  /* 0xffffffff0e077890 */ /* 0x000fe4000fffe0ff */
[----:B------:R-:W-:Y:S02]  /*12e0*/  UISETP.NE.AND UP1, UPT, UR15, URZ, UPT ;  /* 0x000000ff0f00728c */ /* 0x000fe4000bf25270 */
[----:B------:R-:W-:-:S09]  /*12f0*/  UISETP.GE.U32.AND UP0, UPT, UR7, 0x3, UPT ;  /* 0x000000030700788c */ /* 0x000fd2000bf06070 */
[----:B------:R-:W-:Y:S05]  /*1300*/  BRA.U !UP0, `(.L_x_15) ;  /* 0x0000000108447547 */ /* 0x000fea000b800000 */
[----:B------:R-:W-:Y:S01]  /*1310*/  IMAD R4, R12, 0x4, R1 ;  /* 0x000000040c047824 */ /* 0x000fe200078e0201 */
[----:B0-----:R-:W0:Y:S01]  /*1320*/  S2R R10, SR_CgaCtaId ;  /* 0x00000000000a7919 */ /* 0x001e220000008800 */
[----:B------:R-:W1:Y:S04]  /*1330*/  LDCU UR7, c[0x0][0x3b4] ;  /* 0x00007680ff0777ac */ /* 0x000e680008000800 */
[----:B------:R-:W2:Y:S01]  /*1340*/  LDL.128 R4, [R4] ;  /* 0x0000000004047983 */ /* 0x000ea20000100c00 */
[----:B------:R-:W-:Y:S01]  /*1350*/  MOV R9, 0x400 ;  /* 0x0000040000097802 */ /* 0x000fe20000000f00 */
[----:B-1----:R-:W-:Y:S01]  /*1360*/  IMAD R8, R16, UR7, R12 ;  /* 0x0000000710087c24 */ /* 0x002fe2000f8e020c */
[----:B------:R-:W-:Y:S02]  /*1370*/  IADD3 R12, PT, PT, R12, 0x4, RZ ;  /* 0x000000040c0c7810 */ /* 0x000fe40007ffe0ff */
[----:B0-----:R-:W-:-:S04]  /*1380*/  LEA R9, R10, R9, 0x18 ;  /* 0x000000090a097211 */ /* 0x001fc800078ec0ff */
[----:B------:R-:W-:-:S05]  /*1390*/  LEA R8, R8, R9, 0x2 ;  /* 0x0000000908087211 */ /* 0x000fca00078e10ff */
[----:B------:R-:W2:Y:S04]  /*13a0*/  LDS R9, [R8] ;  /* 0x0000000008097984 */ /* 0x000ea80000000800 */
[----:B------:R-:W0:Y:S04]  /*13b0*/  LDS R11, [R8+0x4] ;  /* 0x00000400080b7984 */ /* 0x000e280000000800 */
[----:B------:R-:W1:Y:S04]  /*13c0*/  LDS R10, [R8+0x8] ;  /* 0x00000800080a7984 */ /* 0x000e680000000800 */
[----:B------:R-:W3:Y:S01]  /*13d0*/  LDS R13, [R8+0xc] ;  /* 0x00000c00080d7984 */ /* 0x000ee20000000800 */
[----:B--2---:R-:W-:-:S04]  /*13e0*/  FFMA R4, R4, R9, R15 ;  /* 0x0000000904047223 */ /* 0x004fc8000000000f */
[----:B0-----:R-:W-:-:S04]  /*13f0*/  FFMA R5, R11, R5, R4 ;  /* 0x000000050b057223 */ /* 0x001fc80000000004 */
[----:B-1----:R-:W-:-:S04]  /*1400*/  FFMA R6, R10, R6, R5 ;  /* 0x000000060a067223 */ /* 0x002fc80000000005 */
[----:B---3--:R-:W-:-:S07]  /*1410*/  FFMA R15, R13, R7, R6 ;  /* 0x000000070d0f7223 */ /* 0x008fce0000000006 */
.L_x_15:
[----:B------:R-:W-:Y:S05]  /*1420*/  BRA.U !UP1, `(.L_x_13) ;  /* 0x00000001094c7547 */ /* 0x000fea000b800000 */
[----:B0-----:R-:W-:Y:S01]  /*1430*/  IMAD R6, R12, 0x4, R1 ;  /* 0x000000040c067824 */ /* 0x001fe200078e0201 */
[----:B------:R-:W0:Y:S01]  /*1440*/  S2R R8, SR_CgaCtaId ;  /* 0x0000000000087919 */ /* 0x000e220000008800 */
[----:B------:R-:W1:Y:S03]  /*1450*/  LDCU UR7, c[0x0][0x3b4] ;  /* 0x00007680ff0777ac */ /* 0x000e660008000800 */
[----:B------:R-:W2:Y:S01]  /*1460*/  LDL.64 R4, [R6] ;  /* 0x0000000006047983 */ /* 0x000ea20000100a00 */
[----:B------:R-:W-:Y:S01]  /*1470*/  MOV R7, 0x400 ;  /* 0x0000040000077802 */ /* 0x000fe20000000f00 */
[----:B------:R-:W-:Y:S01]  /*1480*/  UISETP.NE.AND UP0, UPT, UR15, 0x1, UPT ;  /* 0x000000010f00788c */ /* 0x000fe2000bf05270 */
[----:B-1----:R-:W-:Y:S02]  /*1490*/  IMAD R12, R16, UR7, R12 ;  /* 0x00000007100c7c24 */ /* 0x002fe4000f8e020c */
[----:B0-----:R-:W-:-:S04]  /*14a0*/  LEA R7, R8, R7, 0x18 ;  /* 0x0000000708077211 */ /* 0x001fc800078ec0ff */
[----:B------:R-:W-:-:S05]  /*14b0*/  LEA R12, R12, R7, 0x2 ;  /* 0x000000070c0c7211 */ /* 0x000fca00078e10ff */
[----:B------:R-:W2:Y:S02]  /*14c0*/  LDS R7, [R12] ;  /* 0x000000000c077984 */ /* 0x000ea40000000800 */
[----:B--2---:R-:W-:Y:S01]  /*14d0*/  FFMA R15, R4, R7, R15 ;  /* 0x00000007040f7223 */ /* 0x004fe2000000000f */
[----:B------:R-:W-:Y:S06]  /*14e0*/  BRA.U !UP0, `(.L_x_13) ;  /* 0x00000001081c7547 */ /* 0x000fec000b800000 */
[----:B------:R-:W2:Y:S01]  /*14f0*/  LDL R6, [R6+0x8] ;  /* 0x0000080006067983 */ /* 0x000ea20000100800 */
[----:B------:R-:W-:-:S03]  /*1500*/  UISETP.NE.AND UP0, UPT, UR15, 0x2, UPT ;  /* 0x000000020f00788c */ /* 0x000fc6000bf05270 */
[----:B------:R-:W0:Y:S03]  /*1510*/  LDS R4, [R12+0x4] ;  /* 0x000004000c047984 */ /* 0x000e260000000800 */
[----:B------:R-:W-:-:S13]  /*1520*/  PLOP3.LUT P0, PT, PT, PT, UP0, 0x80, 0x8 ;  /* 0x000000000008781c */ /* 0x000fda0003f0f008 */
[----:B------:R-:W2:Y:S01]  /*1530*/  @P0 LDS R8, [R12+0x8] ;  /* 0x000008000c080984 */ /* 0x000ea20000000800 */
[----:B0-----:R-:W-:-:S04]  /*1540*/  FFMA R15, R4, R5, R15 ;  /* 0x00000005040f7223 */ /* 0x001fc8000000000f */
[----:B--2---:R-:W-:-:S07]  /*1550*/  @P0 FFMA R15, R8, R6, R15 ;  /* 0x00000006080f0223 */ /* 0x004fce000000000f */
.L_x_13:
[----:B------:R-:W1:Y:S01]  /*1560*/  LDCU.U8 UR7, c[0x0][0x3b8] ;  /* 0x00007700ff0777ac */ /* 0x000e620008000000 */
[----:B------:R-:W-:-:S04]  /*1570*/  IADD3 R4, PT, PT, R16, UR4, RZ ;  /* 0x0000000410047c10 */ /* 0x000fc8000fffe0ff */
[----:B------:R-:W-:Y:S01]  /*1580*/  ISETP.GT.U32.AND P0, PT, R4, R3, PT ;  /* 0x000000030400720c */ /* 0x000fe20003f04070 */
[C---:B------:R-:W-:Y:S01]  /*1590*/  IMAD R4, R16.reuse, 0x4, R21 ;  /* 0x0000000410047824 */ /* 0x040fe200078e0215 */
[----:B------:R-:W-:Y:S01]  /*15a0*/  IADD3 R16, PT, PT, R16, 0x1, RZ ;  /* 0x0000000110107810 */ /* 0x000fe20007ffe0ff */
[----:B-1----:R-:W-:-:S06]  /*15b0*/  UPRMT UR7, UR7, 0x8880, URZ ;  /* 0x0000888007077896 */ /* 0x002fcc00080000ff */
[----:B------:R-:W-:-:S13]  /*15c0*/  ISETP.NE.AND P0, PT, RZ, UR7, P0 ;  /* 0x00000007ff007c0c */ /* 0x000fda0008705270 */
[----:B------:R-:W-:Y:S01]  /*15d0*/  @P0 MOV R5, 0xff800000 ;  /* 0xff80000000050802 */ /* 0x000fe20000000f00 */
[----:B------:R3:W-:Y:S04]  /*15e0*/  @!P0 STL [R4], R15 ;  /* 0x0000000f04008387 */ /* 0x0007e80000100800 */
[----:B------:R3:W-:Y:S01]  /*15f0*/  @P0 STL [R4], R5 ;  /* 0x0000000504000387 */ /* 0x0007e20000100800 */
[----:B------:R-:W-:-:S13]  /*1600*/  ISETP.NE.AND P0, PT, R16, R20, PT ;  /* 0x000000141000720c */ /* 0x000fda0003f05270 */
[----:B---3--:R-:W-:Y:S05]  /*1610*/  @!P0 BRA `(.L_x_16) ;  /* 0x0000000400188947 */ /* 0x008fea0003800000 */
[----:B------:R-:W-:Y:S05]  /*1620*/  BRA `(.L_x_17) ;  /* 0xfffffff400d47947 */ /* 0x000fea000383ffff */
.L_x_10:
[----:B------:R-:W-:Y:S01]  /*1630*/  ISETP.GE.AND P0, PT, R23, 0x4, PT ;  /* 0x000000041700780c */ /* 0x000fe20003f06270 */
[----:B------:R-:W-:-:S12]  /*1640*/  IMAD.MOV.U32 R4, RZ, RZ, RZ ;  /* 0x000000ffff047224 */ /* 0x000fd800078e00ff */
[----:B------:R-:W-:Y:S05]  /*1650*/  @!P0 BRA `(.L_x_18) ;  /* 0x00000000008c8947 */ /* 0x000fea0003800000 */
[----:B------:R-:W1:Y:S01]  /*1660*/  LDCU.U8 UR7, c[0x0][0x3b8] ;  /* 0x00007700ff0777ac */ /* 0x000e620008000000 */
[----:B------:R-:W-:Y:S02]  /*1670*/  LOP3.LUT R4, R20, 0x7c, RZ, 0xc0, !PT ;  /* 0x0000007c14047812 */ /* 0x000fe400078ec0ff */
[----:B0-----:R-:W-:Y:S01]  /*1680*/  IADD3 R6, PT, PT, R1, 0x208, RZ ;  /* 0x0000020801067810 */ /* 0x001fe20007ffe0ff */
[----:B------:R-:W0:Y:S01]  /*1690*/  LDCU.U8 UR8, c[0x0][0x3b8] ;  /* 0x00007700ff0877ac */ /* 0x000e220008000000 */
[----:B------:R-:W-:Y:S01]  /*16a0*/  IADD3 R5, PT, PT, -R4, RZ, RZ ;  /* 0x000000ff04057210 */ /* 0x000fe20007ffe1ff */
[----:B------:R-:W-:Y:S02]  /*16b0*/  UIADD3 UR17, UPT, UPT, UR4, 0x3, URZ ;  /* 0x0000000304117890 */ /* 0x000fe4000fffe0ff */
[----:B-1----:R-:W-:Y:S02]  /*16c0*/  UPRMT UR7, UR7, 0x8880, URZ ;  /* 0x0000888007077896 */ /* 0x002fe400080000ff */
[----:B0-----:R-:W-:-:S12]  /*16d0*/  UPRMT UR8, UR8, 0x8880, URZ ;  /* 0x0000888008087896 */ /* 0x001fd800080000ff */
.L_x_19:
[----:B------:R-:W-:Y:S01]  /*16e0*/  UIADD3 UR18, UPT, UPT, UR17, -0x3, URZ ;  /* 0xfffffffd11127890 */ /* 0x000fe2000fffe0ff */
[----:B------:R-:W-:Y:S01]  /*16f0*/  IADD3 R5, PT, PT, R5, 0x4, RZ ;  /* 0x0000000405057810 */ /* 0x000fe20007ffe0ff */
[----:B------:R-:W-:-:S04]  /*1700*/  UIADD3 UR19, UPT, UPT, UR17, -0x2, URZ ;  /* 0xfffffffe11137890 */ /* 0x000fc8000fffe0ff */
[----:B------:R-:W-:Y:S01]  /*1710*/  ISETP.LT.U32.AND P0, PT, R3, UR18, PT ;  /* 0x0000001203007c0c */ /* 0x000fe2000bf01070 */
[----:B------:R-:W-:-:S03]  /*1720*/  UIADD3 UR18, UPT, UPT, UR17, -0x1, URZ ;  /* 0xffffffff11127890 */ /* 0x000fc6000fffe0ff */
[----:B------:R-:W-:Y:S01]  /*1730*/  ISETP.EQ.OR P0, PT, RZ, UR7, !P0 ;  /* 0x00000007ff007c0c */ /* 0x000fe2000c702670 */
[----:B------:R-:W-:Y:S02]  /*1740*/  UMOV UR7, UR8 ;  /* 0x0000000800077c82 */ /* 0x000fe40008000000 */
[----:B------:R-:W-:-:S04]  /*1750*/  ISETP.NE.AND P2, PT, RZ, UR7, PT ;  /* 0x00000007ff007c0c */ /* 0x000fc8000bf45270 */
[C---:B------:R-:W-:Y:S02]  /*1760*/  ISETP.LT.U32.AND P4, PT, R3.reuse, UR19, P2 ;  /* 0x0000001303007c0c */ /* 0x040fe40009781070 */
[C---:B------:R-:W-:Y:S02]  /*1770*/  ISETP.LT.U32.AND P3, PT, R3.reuse, UR18, P2 ;  /* 0x0000001203007c0c */ /* 0x040fe40009761070 */
[----:B------:R-:W-:Y:S01]  /*1780*/  ISETP.LT.U32.AND P2, PT, R3, UR17, P2 ;  /* 0x0000001103007c0c */ /* 0x000fe20009741070 */
[----:B------:R-:W-:Y:S01]  /*1790*/  UIADD3 UR17, UPT, UPT, UR17, 0x4, URZ ;  /* 0x0000000411117890 */ /* 0x000fe2000fffe0ff */
[----:B------:R-:W-:-:S05]  /*17a0*/  @!P0 IMAD.MOV.U32 R7, RZ, RZ, -0x800000 ;  /* 0xff800000ff078424 */ /* 0x000fca00078e00ff */
[----:B------:R-:W-:Y:S02]  /*17b0*/  @!P0 STL [R6+-0x8], R7 ;  /* 0xfffff80706008387 */ /* 0x000fe40000100800 */
[----:B------:R-:W-:Y:S02]  /*17c0*/  @P4 MOV R9, 0xff800000 ;  /* 0xff80000000094802 */ /* 0x000fe40000000f00 */
[----:B------:R-:W-:Y:S01]  /*17d0*/  @P0 STL [R6+-0x8], RZ ;  /* 0xfffff8ff06000387 */ /* 0x000fe20000100800 */
[----:B------:R-:W-:Y:S01]  /*17e0*/  ISETP.NE.AND P0, PT, R5, RZ, PT ;  /* 0x000000ff0500720c */ /* 0x000fe20003f05270 */
[----:B------:R-:W-:Y:S01]  /*17f0*/  @P2 IMAD.MOV.U32 R13, RZ, RZ, -0x800000 ;  /* 0xff800000ff0d2424 */ /* 0x000fe200078e00ff */
[----:B------:R-:W-:Y:S01]  /*1800*/  @P3 MOV R11, 0xff800000 ;  /* 0xff800000000b3802 */ /* 0x000fe20000000f00 */
[----:B------:R-:W-:Y:S04]  /*1810*/  @!P4 STL [R6+-0x4], RZ ;  /* 0xfffffcff0600c387 */ /* 0x000fe80000100800 */
[----:B------:R-:W-:Y:S04]  /*1820*/  @!P3 STL [R6], RZ ;  /* 0x000000ff0600b387 */ /* 0x000fe80000100800 */
[----:B------:R-:W-:Y:S04]  /*1830*/  @!P2 STL [R6+0x4], RZ ;  /* 0x000004ff0600a387 */ /* 0x000fe80000100800 */
[----:B------:R-:W-:Y:S04]  /*1840*/  @P4 STL [R6+-0x4], R9 ;  /* 0xfffffc0906004387 */ /* 0x000fe80000100800 */
[----:B------:R-:W-:Y:S04]  /*1850*/  @P3 STL [R6], R11 ;  /* 0x0000000b06003387 */ /* 0x000fe80000100800 */
[----:B------:R0:W-:Y:S02]  /*1860*/  @P2 STL [R6+0x4], R13 ;  /* 0x0000040d06002387 */ /* 0x0001e40000100800 */
[----:B0-----:R-:W-:Y:S01]  /*1870*/  IADD3 R6, PT, PT, R6, 0x10, RZ ;  /* 0x0000001006067810 */ /* 0x001fe20007ffe0ff */
[----:B------:R-:W-:Y:S06]  /*1880*/  @P0 BRA `(.L_x_19) ;  /* 0xfffffffc00940947 */ /* 0x000fec000383ffff */
.L_x_18:
[----:B------:R-:W-:-:S13]  /*1890*/  ISETP.NE.AND P0, PT, R26, RZ, PT ;  /* 0x000000ff1a00720c */ /* 0x000fda0003f05270 */
[----:B------:R-:W-:Y:S05]  /*18a0*/  @!P0 BRA `(.L_x_16) ;  /* 0x0000000000748947 */ /* 0x000fea0003800000 */
[----:B------:R-:W-:Y:S02]  /*18b0*/  ISETP.NE.AND P0, PT, R26, 0x1, PT ;  /* 0x000000011a00780c */ /* 0x000fe40003f05270 */
[----:B------:R-:W-:-:S04]  /*18c0*/  LOP3.LUT R5, R20, 0x1, RZ, 0xc0, !PT ;  /* 0x0000000114057812 */ /* 0x000fc800078ec0ff */
[----:B------:R-:W-:-:S07]  /*18d0*/  ISETP.NE.U32.AND P2, PT, R5, 0x1, PT ;  /* 0x000000010500780c */ /* 0x000fce0003f45070 */
[----:B------:R-:W-:Y:S06]  /*18e0*/  @!P0 BRA `(.L_x_20) ;  /* 0x00000000003c8947 */ /* 0x000fec0003800000 */
[----:B------:R-:W1:Y:S01]  /*18f0*/  LDCU.U8 UR7, c[0x0][0x3b8] ;  /* 0x00007700ff0777ac */ /* 0x000e620008000000 */
[C---:B0-----:R-:W-:Y:S01]  /*1900*/  VIADD R8, R4.reuse, UR4 ;  /* 0x0000000404087c36 */ /* 0x041fe20008000000 */
[C---:B------:R-:W-:Y:S02]  /*1910*/  LEA R5, R4.reuse, R21, 0x2 ;  /* 0x0000001504057211 */ /* 0x040fe400078e10ff */
[----:B------:R-:W-:Y:S02]  /*1920*/  IADD3 R4, PT, PT, R4, 0x2, RZ ;  /* 0x0000000204047810 */ /* 0x000fe40007ffe0ff */
[----:B------:R-:W-:Y:S01]  /*1930*/  IADD3 R6, PT, PT, R8, 0x1, RZ ;  /* 0x0000000108067810 */ /* 0x000fe20007ffe0ff */
[----:B-1----:R-:W-:-:S06]  /*1940*/  UPRMT UR7, UR7, 0x8880, URZ ;  /* 0x0000888007077896 */ /* 0x002fcc00080000ff */
[----:B------:R-:W-:-:S04]  /*1950*/  ISETP.NE.AND P0, PT, RZ, UR7, PT ;  /* 0x00000007ff007c0c */ /* 0x000fc8000bf05270 */
[-C--:B------:R-:W-:Y:S02]  /*1960*/  ISETP.GT.U32.AND P3, PT, R8, R3.reuse, P0 ;  /* 0x000000030800720c */ /* 0x080fe40000764070 */
[----:B------:R-:W-:-:S11]  /*1970*/  ISETP.GT.U32.AND P0, PT, R6, R3, P0 ;  /* 0x000000030600720c */ /* 0x000fd60000704070 */
[----:B------:R-:W-:Y:S01]  /*1980*/  @P3 IMAD.MOV.U32 R6, RZ, RZ, -0x800000 ;  /* 0xff800000ff063424 */ /* 0x000fe200078e00ff */
[----:B------:R1:W-:Y:S01]  /*1990*/  @!P3 STL [R5], RZ ;  /* 0x000000ff0500b387 */ /* 0x0003e20000100800 */
[----:B------:R-:W-:-:S03]  /*19a0*/  @P0 MOV R8, 0xff800000 ;  /* 0xff80000000080802 */ /* 0x000fc60000000f00 */
[----:B------:R1:W-:Y:S04]  /*19b0*/  @!P0 STL [R5+0x4], RZ ;  /* 0x000004ff05008387 */ /* 0x0003e80000100800 */
[----:B------:R1:W-:Y:S04]  /*19c0*/  @P3 STL [R5], R6 ;  /* 0x0000000605003387 */ /* 0x0003e80000100800 */
[----:B------:R1:W-:Y:S02]  /*19d0*/  @P0 STL [R5+0x4], R8 ;  /* 0x0000040805000387 */ /* 0x0003e40000100800 */
.L_x_20:
[----:B------:R-:W-:Y:S05]  /*19e0*/  @P2 BRA `(.L_x_16) ;  /* 0x0000000000242947 */ /* 0x000fea0003800000 */
[----:B------:R-:W2:Y:S01]  /*19f0*/  LDCU.U8 UR7, c[0x0][0x3b8] ;  /* 0x00007700ff0777ac */ /* 0x000ea20008000000 */
[C---:B01----:R-:W-:Y:S01]  /*1a00*/  VIADD R6, R4.reuse, UR4 ;  /* 0x0000000404067c36 */ /* 0x043fe20008000000 */
[----:B------:R-:W-:-:S04]  /*1a10*/  LEA R4, R4, R21, 0x2 ;  /* 0x0000001504047211 */ /* 0x000fc800078e10ff */
[----:B------:R-:W-:Y:S01]  /*1a20*/  ISETP.GT.U32.AND P0, PT, R6, R3, PT ;  /* 0x000000030600720c */ /* 0x000fe20003f04070 */
[----:B--2---:R-:W-:-:S06]  /*1a30*/  UPRMT UR7, UR7, 0x8880, URZ ;  /* 0x0000888007077896 */ /* 0x004fcc00080000ff */
[----:B------:R-:W-:-:S13]  /*1a40*/  ISETP.NE.AND P0, PT, RZ, UR7, P0 ;  /* 0x00000007ff007c0c */ /* 0x000fda0008705270 */
[----:B------:R-:W-:Y:S01]  /*1a50*/  @P0 MOV R5, 0xff800000 ;  /* 0xff80000000050802 */ /* 0x000fe20000000f00 */
[----:B------:R2:W-:Y:S04]  /*1a60*/  @!P0 STL [R4], RZ ;  /* 0x000000ff04008387 */ /* 0x0005e80000100800 */
[----:B------:R2:W-:Y:S02]  /*1a70*/  @P0 STL [R4], R5 ;  /* 0x0000000504000387 */ /* 0x0005e40000100800 */
.L_x_16:
[----:B------:R-:W-:Y:S01]  /*1a80*/  ISETP.GE.AND P0, PT, R23, 0x10, PT ;  /* 0x000000101700780c */ /* 0x000fe20003f06270 */
[----:B------:R-:W-:Y:S02]  /*1a90*/  HFMA2 R28, -RZ, RZ, 0, 0 ;  /* 0x00000000ff1c7431 */ /* 0x000fe400000001ff */
[----:B------:R-:W-:-:S10]  /*1aa0*/  IMAD.MOV.U32 R17, RZ, RZ, -0x800001 ;  /* 0xff7fffffff117424 */ /* 0x000fd400078e00ff */
[----:B------:R-:W-:Y:S05]  /*1ab0*/  @!P0 BRA `(.L_x_21) ;  /* 0x00000000004c8947 */ /* 0x000fea0003800000 */
[----:B------:R-:W-:Y:S01]  /*1ac0*/  MOV R17, 0xff7fffff ;  /* 0xff7fffff00117802 */ /* 0x000fe20000000f00 */
[----:B------:R-:W-:Y:S01]  /*1ad0*/  IMAD.MOV.U32 R29, RZ, RZ, RZ ;  /* 0x000000ffff1d7224 */ /* 0x000fe200078e00ff */
[----:B------:R-:W-:-:S07]  /*1ae0*/  LOP3.LUT R28, R20, 0x70, RZ, 0xc0, !PT ;  /* 0x00000070141c7812 */ /* 0x000fce00078ec0ff */
.L_x_22:
[----:B------:R-:W-:-:S05]  /*1af0*/  LEA R16, R29, R21, 0x2 ;  /* 0x000000151d107211 */ /* 0x000fca00078e10ff */
[----:B012---:R-:W2:Y:S04]  /*1b00*/  LDL.128 R4, [R16] ;  /* 0x0000000010047983 */ /* 0x007ea80000100c00 */
[----:B------:R-:W3:Y:S04]  /*1b10*/  LDL.128 R8, [R16+0x10] ;  /* 0x0000100010087983 */ /* 0x000ee80000100c00 */
[----:B------:R-:W4:Y:S01]  /*1b20*/  LDL.128 R12, [R16+0x20] ;  /* 0x00002000100c7983 */ /* 0x000f220000100c00 */
[----:B------:R-:W-:Y:S02]  /*1b30*/  IADD3 R29, PT, PT, R29, 0x10, RZ ;  /* 0x000000101d1d7810 */ /* 0x000fe40007ffe0ff */
[----:B--2---:R-:W-:-:S02]  /*1b40*/  FMNMX3 R4, R17, R4, R5, !PT ;  /* 0x0000000411047276 */ /* 0x004fc40007800005 */
[----:B------:R-:W2:Y:S02]  /*1b50*/  LDL.128 R16, [R16+0x30] ;  /* 0x0000300010107983 */ /* 0x000ea40000100c00 */
[----:B------:R-:W-:-:S04]  /*1b60*/  FMNMX3 R4, R4, R6, R7, !PT ;  /* 0x0000000604047276 */ /* 0x000fc80007800007 */
[----:B---3--:R-:W-:Y:S02]  /*1b70*/  FMNMX3 R4, R4, R8, R9, !PT ;  /* 0x0000000804047276 */ /* 0x008fe40007800009 */
[----:B------:R-:W-:Y:S02]  /*1b80*/  ISETP.NE.AND P0, PT, R29, R28, PT ;  /* 0x0000001c1d00720c */ /* 0x000fe40003f05270 */
[----:B------:R-:W-:-:S04]  /*1b90*/  FMNMX3 R4, R4, R10, R11, !PT ;  /* 0x0000000a04047276 */ /* 0x000fc8000780000b */
[----:B----4-:R-:W-:-:S04]  /*1ba0*/  FMNMX3 R4, R4, R12, R13, !PT ;  /* 0x0000000c04047276 */ /* 0x010fc8000780000d */
[----:B------:R-:W-:-:S04]  /*1bb0*/  FMNMX3 R4, R4, R14, R15, !PT ;  /* 0x0000000e04047276 */ /* 0x000fc8000780000f */
[----:B--2---:R-:W-:-:S04]  /*1bc0*/  FMNMX3 R17, R4, R16, R17, !PT ;  /* 0x0000001004117276 */ /* 0x004fc80007800011 */
[----:B------:R-:W-:Y:S01]  /*1bd0*/  FMNMX3 R17, R17, R18, R19, !PT ;  /* 0x0000001211117276 */ /* 0x000fe20007800013 */
[----:B------:R-:W-:Y:S06]  /*1be0*/  @P0 BRA `(.L_x_22) ;  /* 0xfffffffc00c00947 */ /* 0x000fec000383ffff */
.L_x_21:
[----:B--2---:R-:W-:-:S13]  /*1bf0*/  LOP3.LUT P0, R4, R20, 0xf, RZ, 0xc0, !PT ;  /* 0x0000000f14047812 */ /* 0x004fda000780c0ff */
[----:B------:R-:W-:Y:S05]  /*1c00*/  @!P0 BRA `(.L_x_9) ;  /* 0x0000000000788947 */ /* 0x000fea0003800000 */
[----:B------:R-:W-:-:S13]  /*1c10*/  ISETP.GE.U32.AND P0, PT, R4, 0x8, PT ;  /* 0x000000080400780c */ /* 0x000fda0003f06070 */
[----:B------:R-:W-:Y:S05]  /*1c20*/  @!P0 BRA `(.L_x_23) ;  /* 0x0000000000208947 */ /* 0x000fea0003800000 */
[----:B------:R-:W-:-:S05]  /*1c30*/  IMAD R12, R28, 0x4, R21 ;  /* 0x000000041c0c7824 */ /* 0x000fca00078e0215 */
[----:B01----:R-:W2:Y:S04]  /*1c40*/  LDL.128 R4, [R12] ;  /* 0x000000000c047983 */ /* 0x003ea80000100c00 */
[----:B------:R-:W3:Y:S01]  /*1c50*/  LDL.128 R8, [R12+0x10] ;  /* 0x000010000c087983 */ /* 0x000ee20000100c00 */
[----:B------:R-:W-:Y:S02]  /*1c60*/  IADD3 R28, PT, PT, R28, 0x8, RZ ;  /* 0x000000081c1c7810 */ /* 0x000fe40007ffe0ff */
[----:B--2---:R-:W-:-:S04]  /*1c70*/  FMNMX3 R4, R17, R4, R5, !PT ;  /* 0x0000000411047276 */ /* 0x004fc80007800005 */
[----:B------:R-:W-:-:S04]  /*1c80*/  FMNMX3 R4, R4, R6, R7, !PT ;  /* 0x0000000604047276 */ /* 0x000fc80007800007 */
[----:B---3--:R-:W-:-:S04]  /*1c90*/  FMNMX3 R4, R4, R8, R9, !PT ;  /* 0x0000000804047276 */ /* 0x008fc80007800009 */
[----:B------:R-:W-:-:S07]  /*1ca0*/  FMNMX3 R17, R4, R10, R11, !PT ;  /* 0x0000000a04117276 */ /* 0x000fce000780000b */
.L_x_23:
[----:B------:R-:W-:-:S13]  /*1cb0*/  LOP3.LUT P0, R4, R20, 0x7, RZ, 0xc0, !PT ;  /* 0x0000000714047812 */ /* 0x000fda000780c0ff */
[----:B------:R-:W-:Y:S05]  /*1cc0*/  @!P0 BRA `(.L_x_9) ;  /* 0x0000000000488947 */ /* 0x000fea0003800000 */
[----:B------:R-:W-:Y:S02]  /*1cd0*/  ISETP.GE.U32.AND P0, PT, R4, 0x4, PT ;  /* 0x000000040400780c */ /* 0x000fe40003f06070 */
[----:B------:R-:W-:-:S11]  /*1ce0*/  ISETP.NE.AND P2, PT, R26, RZ, PT ;  /* 0x000000ff1a00720c */ /* 0x000fd60003f45270 */
[----:B------:R-:W-:Y:S05]  /*1cf0*/  @!P0 BRA `(.L_x_24) ;  /* 0x0000000000148947 */ /* 0x000fea0003800000 */
[----:B------:R-:W-:-:S06]  /*1d00*/  LEA R4, R28, R21, 0x2 ;  /* 0x000000151c047211 */ /* 0x000fcc00078e10ff */
[----:B01----:R-:W2:Y:S01]  /*1d10*/  LDL.128 R4, [R4] ;  /* 0x0000000004047983 */ /* 0x003ea20000100c00 */
[----:B------:R-:W-:Y:S01]  /*1d20*/  VIADD R28, R28, 0x4 ;  /* 0x000000041c1c7836 */ /* 0x000fe20000000000 */
[----:B--2---:R-:W-:-:S04]  /*1d30*/  FMNMX3 R5, R17, R4, R5, !PT ;  /* 0x0000000411057276 */ /* 0x004fc80007800005 */
[----:B------:R-:W-:-:S07]  /*1d40*/  FMNMX3 R17, R5, R6, R7, !PT ;  /* 0x0000000605117276 */ /* 0x000fce0007800007 */
.L_x_24:
[----:B------:R-:W-:Y:S05]  /*1d50*/  @!P2 BRA `(.L_x_9) ;  /* 0x000000000024a947 */ /* 0x000fea0003800000 */
[----:B------:R-:W-:-:S05]  /*1d60*/  LEA R28, R28, R21, 0x2 ;  /* 0x000000151c1c7211 */ /* 0x000fca00078e10ff */
[----:B-1----:R-:W2:Y:S01]  /*1d70*/  LDL.64 R4, [R28] ;  /* 0x000000001c047983 */ /* 0x002ea20000100a00 */
[----:B------:R-:W-:Y:S02]  /*1d80*/  ISETP.NE.AND P0, PT, R26, 0x1, PT ;  /* 0x000000011a00780c */ /* 0x000fe40003f05270 */
[----:B--2---:R-:W-:-:S11]  /*1d90*/  FMNMX R17, R17, R4, !PT ;  /* 0x0000000411117209 */ /* 0x004fd60007800000 */
[----:B------:R-:W-:Y:S05]  /*1da0*/  @!P0 BRA `(.L_x_9) ;  /* 0x0000000000108947 */ /* 0x000fea0003800000 */
[----:B------:R-:W2:Y:S01]  /*1db0*/  LDL R28, [R28+0x8] ;  /* 0x000008001c1c7983 */ /* 0x000ea20000100800 */
[----:B------:R-:W-:Y:S02]  /*1dc0*/  ISETP.NE.AND P0, PT, R26, 0x2, PT ;  /* 0x000000021a00780c */ /* 0x000fe40003f05270 */
[----:B------:R-:W-:-:S11]  /*1dd0*/  FMNMX R17, R17, R5, !PT ;  /* 0x0000000511117209 */ /* 0x000fd60007800000 */
[----:B--2---:R-:W-:-:S07]  /*1de0*/  @P0 FMNMX R17, R17, R28, !PT ;  /* 0x0000001c11110209 */ /* 0x004fce0007800000 */
.L_x_9:
[----:B------:R-:W-:Y:S01]  /*1df0*/  FMNMX R17, R17, R27, !PT ;  /* 0x0000001b11117209 */ /* 0x000fe20007800000 */
[----:B------:R-:W-:Y:S01]  /*1e00*/  IMAD.MOV.U32 R9, RZ, RZ, 0x437c0000 ;  /* 0x437c0000ff097424 */ /* 0x000fe200078e00ff */
[----:B01----:R-:W-:Y:S01]  /*1e10*/  MOV R8, 0x3bbb989d ;  /* 0x3bbb989d00087802 */ /* 0x003fe20000000f00 */
[----:B------:R-:W-:Y:S02]  /*1e20*/  HFMA2 R18, -RZ, RZ, 0, 0 ;  /* 0x00000000ff127431 */ /* 0x000fe400000001ff */
[----:B------:R-:W-:-:S04]  /*1e30*/  FADD R5, -R17, R27 ;  /* 0x0000001b11057221 */ /* 0x000fc80000000100 */
[----:B------:R-:W-:-:S04]  /*1e40*/  FFMA.SAT R4, R5, R8, 0.5 ;  /* 0x3f00000005047423 */ /* 0x000fc80000002008 */
[----:B------:R-:W-:-:S04]  /*1e50*/  FFMA.RM R4, R4, R9, 12582913 ;  /* 0x4b40000104047423 */ /* 0x000fc80000004009 */
[C---:B------:R-:W-:Y:S01]  /*1e60*/  FADD R6, R4.reuse, -12583039 ;  /* 0xcb40007f04067421 */ /* 0x040fe20000000000 */
[----:B------:R-:W-:-:S03]  /*1e70*/  SHF.L.U32 R16, R4, 0x17, RZ ;  /* 0x0000001704107819 */ /* 0x000fc600000006ff */
[----:B------:R-:W-:-:S04]  /*1e80*/  FFMA R6, R5, 1.4426950216293334961, -R6 ;  /* 0x3fb8aa3b05067823 */ /* 0x000fc80000000806 */
[----:B------:R-:W-:-:S04]  /*1e90*/  FFMA R6, R5, 1.925963033500011079e-08, R6 ;  /* 0x32a5706005067823 */ /* 0x000fc80000000006 */
[----:B------:R-:W0:Y:S02]  /*1ea0*/  MUFU.EX2 R5, R6 ;  /* 0x0000000600057308 */ /* 0x000e240000000800 */
[----:B0-----:R-:W-:Y:S01]  /*1eb0*/  FMUL R16, R16, R5 ;  /* 0x0000000510107220 */ /* 0x001fe20000400000 */
[----:B------:R-:W-:Y:S06]  /*1ec0*/  @!P1 BRA `(.L_x_25) ;  /* 0x0000000400849947 */ /* 0x000fec0003800000 */
[----:B------:R-:W-:Y:S01]  /*1ed0*/  ISETP.GE.AND P0, PT, R23, 0x4, PT ;  /* 0x000000041700780c */ /* 0x000fe20003f06270 */
[----:B------:R-:W-:Y:S01]  /*1ee0*/  IMAD.MOV.U32 R18, RZ, RZ, RZ ;  /* 0x000000ffff127224 */ /* 0x000fe200078e00ff */
[----:B------:R-:W-:-:S11]  /*1ef0*/  MOV R4, RZ ;  /* 0x000000ff00047202 */ /* 0x000fd60000000f00 */
[----:B------:R-:W-:Y:S05]  /*1f00*/  @!P0 BRA `(.L_x_26) ;  /* 0x0000000000c88947 */ /* 0x000fea0003800000 */
[----:B------:R-:W-:Y:S01]  /*1f10*/  MOV R18, RZ ;  /* 0x000000ff00127202 */ /* 0x000fe20000000f00 */
[----:B------:R-:W-:-:S07]  /*1f20*/  IMAD.MOV.U32 R10, RZ, RZ, RZ ;  /* 0x000000ffff0a7224 */ /* 0x000fce00078e00ff */
.L_x_27:
[----:B0-----:R-:W-:-:S05]  /*1f30*/  LEA R11, R10, R1, 0x2 ;  /* 0x000000010a0b7211 */ /* 0x001fca00078e10ff */
[----:B------:R-:W2:Y:S01]  /*1f40*/  LDL.128 R4, [R11+0x200] ;  /* 0x000200000b047983 */ /* 0x000ea20000100c00 */
[----:B------:R-:W-:Y:S02]  /*1f50*/  VIADD R10, R10, 0x4 ;  /* 0x000000040a0a7836 */ /* 0x000fe40000000000 */
[C---:B--2---:R-:W-:Y:S01]  /*1f60*/  FADD R15, -R17.reuse, R4 ;  /* 0x00000004110f7221 */ /* 0x044fe20000000100 */
[----:B------:R-:W-:-:S03]  /*1f70*/  FADD R13, -R17, R5 ;  /* 0x00000005110d7221 */ /* 0x000fc60000000100 */
[-C--:B------:R-:W-:Y:S01]  /*1f80*/  FFMA.SAT R4, R15, R8.reuse, 0.5 ;  /* 0x3f0000000f047423 */ /* 0x080fe20000002008 */
[----:B------:R-:W-:-:S03]  /*1f90*/  FFMA.SAT R14, R13, R8, 0.5 ;  /* 0x3f0000000d0e7423 */ /* 0x000fc60000002008 */
[-C--:B------:R-:W-:Y:S01]  /*1fa0*/  FFMA.RM R4, R4, R9.reuse, 12582913 ;  /* 0x4b40000104047423 */ /* 0x080fe20000004009 */
[----:B------:R-:W-:-:S03]  /*1fb0*/  FFMA.RM R5, R14, R9, 12582913 ;  /* 0x4b4000010e057423 */ /* 0x000fc60000004009 */
[C---:B------:R-:W-:Y:S01]  /*1fc0*/  FADD R12, R4.reuse, -12583039 ;  /* 0xcb40007f040c7421 */ /* 0x040fe20000000000 */
[----:B------:R-:W-:-:S03]  /*1fd0*/  SHF.L.U32 R19, R4, 0x17, RZ ;  /* 0x0000001704137819 */ /* 0x000fc600000006ff */
[----:B------:R-:W-:-:S04]  /*1fe0*/  FFMA R12, R15, 1.4426950216293334961, -R12 ;  /* 0x3fb8aa3b0f0c7823 */ /* 0x000fc8000000080c */
[----:B------:R-:W-:Y:S01]  /*1ff0*/  FFMA R14, R15, 1.925963033500011079e-08, R12 ;  /* 0x32a570600f0e7823 */ /* 0x000fe2000000000c */
[----:B------:R-:W-:Y:S01]  /*2000*/  FADD R15, -R17, R6 ;  /* 0x00000006110f7221 */ /* 0x000fe20000000100 */
[C---:B------:R-:W-:Y:S01]  /*2010*/  FADD R12, R5.reuse, -12583039 ;  /* 0xcb40007f050c7421 */ /* 0x040fe20000000000 */
[----:B------:R-:W-:Y:S02]  /*2020*/  IMAD.SHL.U32 R5, R5, 0x800000, RZ ;  /* 0x0080000005057824 */ /* 0x000fe400078e00ff */
[----:B------:R-:W-:Y:S01]  /*2030*/  FFMA.SAT R6, R15, R8, 0.5 ;  /* 0x3f0000000f067423 */ /* 0x000fe20000002008 */
[C---:B------:R-:W-:Y:S01]  /*2040*/  FFMA R12, R13.reuse, 1.4426950216293334961, -R12 ;  /* 0x3fb8aa3b0d0c7823 */ /* 0x040fe2000000080c */
[----:B------:R-:W0:Y:S02]  /*2050*/  MUFU.EX2 R14, R14 ;  /* 0x0000000e000e7308 */ /* 0x000e240000000800 */
[----:B------:R-:W-:Y:S01]  /*2060*/  FFMA.RM R6, R6, R9, 12582913 ;  /* 0x4b40000106067423 */ /* 0x000fe20000004009 */
[----:B------:R-:W-:-:S03]  /*2070*/  FFMA R12, R13, 1.925963033500011079e-08, R12 ;  /* 0x32a570600d0c7823 */ /* 0x000fc6000000000c */
[C---:B------:R-:W-:Y:S01]  /*2080*/  FADD R28, R6.reuse, -12583039 ;  /* 0xcb40007f061c7421 */ /* 0x040fe20000000000 */
[----:B------:R-:W-:Y:S02]  /*2090*/  SHF.L.U32 R6, R6, 0x17, RZ ;  /* 0x0000001706067819 */ /* 0x000fe400000006ff */
[----:B------:R-:W1:Y:S01]  /*20a0*/  MUFU.EX2 R12, R12 ;  /* 0x0000000c000c7308 */ /* 0x000e620000000800 */
[----:B------:R-:W-:-:S04]  /*20b0*/  FFMA R28, R15, 1.4426950216293334961, -R28 ;  /* 0x3fb8aa3b0f1c7823 */ /* 0x000fc8000000081c */
[----:B------:R-:W-:Y:S01]  /*20c0*/  FFMA R13, R15, 1.925963033500011079e-08, R28 ;  /* 0x32a570600f0d7823 */ /* 0x000fe2000000001c */
[----:B------:R-:W-:Y:S01]  /*20d0*/  FADD R15, -R17, R7 ;  /* 0x00000007110f7221 */ /* 0x000fe20000000100 */
[----:B0-----:R-:W-:-:S03]  /*20e0*/  FMUL R4, R19, R14 ;  /* 0x0000000e13047220 */ /* 0x001fc60000400000 */
[----:B------:R-:W-:Y:S01]  /*20f0*/  FFMA.SAT R28, R15, R8, 0.5 ;  /* 0x3f0000000f1c7423 */ /* 0x000fe20000002008 */
[----:B------:R-:W0:Y:S01]  /*2100*/  MUFU.EX2 R13, R13 ;  /* 0x0000000d000d7308 */ /* 0x000e220000000800 */
[----:B------:R-:W-:Y:S02]  /*2110*/  FADD R18, R4, R18 ;  /* 0x0000001204127221 */ /* 0x000fe40000000000 */
[----:B------:R-:W-:Y:S01]  /*2120*/  FFMA.RM R7, R28, R9, 12582913 ;  /* 0x4b4000011c077423 */ /* 0x000fe20000004009 */
[----:B-1----:R-:W-:-:S03]  /*2130*/  FMUL R5, R5, R12 ;  /* 0x0000000c05057220 */ /* 0x002fc60000400000 */
[C---:B------:R-:W-:Y:S01]  /*2140*/  FADD R28, R7.reuse, -12583039 ;  /* 0xcb40007f071c7421 */ /* 0x040fe20000000000 */
[----:B------:R-:W-:-:S03]  /*2150*/  SHF.L.U32 R7, R7, 0x17, RZ ;  /* 0x0000001707077819 */ /* 0x000fc600000006ff */
[----:B------:R-:W-:-:S04]  /*2160*/  FFMA R28, R15, 1.4426950216293334961, -R28 ;  /* 0x3fb8aa3b0f1c7823 */ /* 0x000fc8000000081c */
[----:B------:R-:W-:Y:S01]  /*2170*/  FFMA R14, R15, 1.925963033500011079e-08, R28 ;  /* 0x32a570600f0e7823 */ /* 0x000fe2000000001c */
[----:B------:R-:W-:Y:S01]  /*2180*/  LOP3.LUT R15, R20, 0x7c, RZ, 0xc0, !PT ;  /* 0x0000007c140f7812 */ /* 0x000fe200078ec0ff */
[----:B0-----:R-:W-:Y:S01]  /*2190*/  FMUL R6, R6, R13 ;  /* 0x0000000d06067220 */ /* 0x001fe20000400000 */
[----:B------:R-:W-:Y:S02]  /*21a0*/  FADD R13, R18, R5 ;  /* 0x00000005120d7221 */ /* 0x000fe40000000000 */
[----:B------:R-:W-:Y:S01]  /*21b0*/  ISETP.NE.AND P0, PT, R10, R15, PT ;  /* 0x0000000f0a00720c */ /* 0x000fe20003f05270 */
[----:B------:R-:W0:Y:S01]  /*21c0*/  MUFU.EX2 R14, R14 ;  /* 0x0000000e000e7308 */ /* 0x000e220000000800 */
[----:B------:R-:W-:Y:S01]  /*21d0*/  FADD R18, R13, R6 ;  /* 0x000000060d127221 */ /* 0x000fe20000000000 */
[----:B0-----:R-:W-:-:S04]  /*21e0*/  FMUL R7, R7, R14 ;  /* 0x0000000e07077220 */ /* 0x001fc80000400000 */
[----:B------:R-:W-:Y:S01]  /*21f0*/  FADD R18, R18, R7 ;  /* 0x0000000712127221 */ /* 0x000fe20000000000 */
[----:B------:R0:W-:Y:S05]  /*2200*/  STL.128 [R11+0x300], R4 ;  /* 0x000300040b007387 */ /* 0x0001ea0000100c00 */
[----:B------:R-:W-:Y:S05]  /*2210*/  @P0 BRA `(.L_x_27) ;  /* 0xfffffffc00440947 */ /* 0x000fea000383ffff */
[----:B0-----:R-:W-:-:S07]  /*2220*/  MOV R4, R15 ;  /* 0x0000000f00047202 */ /* 0x001fce0000000f00 */
.L_x_26:
[----:B------:R-:W-:-:S13]  /*2230*/  ISETP.NE.AND P0, PT, R26, RZ, PT ;  /* 0x000000ff1a00720c */ /* 0x000fda0003f05270 */
[----:B------:R-:W-:Y:S05]  /*2240*/  @!P0 BRA `(.L_x_25) ;  /* 0x0000000000a48947 */ /* 0x000fea0003800000 */
[----:B------:R-:W-:-:S05]  /*2250*/  LEA R4, R4, R1, 0x2 ;  /* 0x0000000104047211 */ /* 0x000fca00078e10ff */
[----:B------:R-:W2:Y:S01]  /*2260*/  LDL R6, [R4+0x200] ;  /* 0x0002000004067983 */ /* 0x000ea20000100800 */
[----:B------:R-:W-:Y:S01]  /*2270*/  ISETP.NE.AND P0, PT, R26, 0x1, PT ;  /* 0x000000011a00780c */ /* 0x000fe20003f05270 */
[----:B--2---:R-:W-:-:S04]  /*2280*/  FADD R5, -R17, R6 ;  /* 0x0000000611057221 */ /* 0x004fc80000000100 */
[----:B------:R-:W-:-:S04]  /*2290*/  FFMA.SAT R6, R5, R8, 0.5 ;  /* 0x3f00000005067423 */ /* 0x000fc80000002008 */
[----:B------:R-:W-:-:S04]  /*22a0*/  FFMA.RM R6, R6, R9, 12582913 ;  /* 0x4b40000106067423 */ /* 0x000fc80000004009 */
[C---:B------:R-:W-:Y:S01]  /*22b0*/  FADD R10, R6.reuse, -12583039 ;  /* 0xcb40007f060a7421 */ /* 0x040fe20000000000 */
[----:B------:R-:W-:-:S03]  /*22c0*/  IMAD.SHL.U32 R6, R6, 0x800000, RZ ;  /* 0x0080000006067824 */ /* 0x000fc600078e00ff */
[----:B------:R-:W-:-:S04]  /*22d0*/  FFMA R10, R5, 1.4426950216293334961, -R10 ;  /* 0x3fb8aa3b050a7823 */ /* 0x000fc8000000080a */
[----:B------:R-:W-:-:S04]  /*22e0*/  FFMA R10, R5, 1.925963033500011079e-08, R10 ;  /* 0x32a57060050a7823 */ /* 0x000fc8000000000a */
[----:B------:R-:W0:Y:S02]  /*22f0*/  MUFU.EX2 R5, R10 ;  /* 0x0000000a00057308 */ /* 0x000e240000000800 */
[----:B0-----:R-:W-:-:S04]  /*2300*/  FMUL R5, R6, R5 ;  /* 0x0000000506057220 */ /* 0x001fc80000400000 */
[----:B------:R-:W-:Y:S01]  /*2310*/  FADD R18, R18, R5 ;  /* 0x0000000512127221 */ /* 0x000fe20000000000 */
[----:B------:R0:W-:Y:S01]  /*2320*/  STL [R4+0x300], R5 ;  /* 0x0003000504007387 */ /* 0x0001e20000100800 */
[----:B------:R-:W-:Y:S05]  /*2330*/  @!P0 BRA `(.L_x_25) ;  /* 0x0000000000688947 */ /* 0x000fea0003800000 */
[----:B------:R-:W0:Y:S01]  /*2340*/  LDL R6, [R4+0x204] ;  /* 0x0002040004067983 */ /* 0x000e220000100800 */
[----:B------:R-:W-:Y:S01]  /*2350*/  ISETP.NE.AND P0, PT, R26, 0x2, PT ;  /* 0x000000021a00780c */ /* 0x000fe20003f05270 */
[----:B0-----:R-:W-:-:S04]  /*2360*/  FADD R5, -R17, R6 ;  /* 0x0000000611057221 */ /* 0x001fc80000000100 */
[----:B------:R-:W-:-:S04]  /*2370*/  FFMA.SAT R6, R5, R8, 0.5 ;  /* 0x3f00000005067423 */ /* 0x000fc80000002008 */
[----:B------:R-:W-:-:S04]  /*2380*/  FFMA.RM R6, R6, R9, 12582913 ;  /* 0x4b40000106067423 */ /* 0x000fc80000004009 */
[C---:B------:R-:W-:Y:S01]  /*2390*/  FADD R10, R6.reuse, -12583039 ;  /* 0xcb40007f060a7421 */ /* 0x040fe20000000000 */
[----:B------:R-:W-:-:S03]  /*23a0*/  SHF.L.U32 R6, R6, 0x17, RZ ;  /* 0x0000001706067819 */ /* 0x000fc600000006ff */
[----:B------:R-:W-:-:S04]  /*23b0*/  FFMA R10, R5, 1.4426950216293334961, -R10 ;  /* 0x3fb8aa3b050a7823 */ /* 0x000fc8000000080a */
[----:B------:R-:W-:-:S04]  /*23c0*/  FFMA R10, R5, 1.925963033500011079e-08, R10 ;  /* 0x32a57060050a7823 */ /* 0x000fc8000000000a */
[----:B------:R-:W0:Y:S02]  /*23d0*/  MUFU.EX2 R5, R10 ;  /* 0x0000000a00057308 */ /* 0x000e240000000800 */
[----:B0-----:R-:W-:-:S04]  /*23e0*/  FMUL R5, R6, R5 ;  /* 0x0000000506057220 */ /* 0x001fc80000400000 */
[----:B------:R-:W-:Y:S01]  /*23f0*/  FADD R18, R18, R5 ;  /* 0x0000000512127221 */ /* 0x000fe20000000000 */
[----:B------:R1:W-:Y:S01]  /*2400*/  STL [R4+0x304], R5 ;  /* 0x0003040504007387 */ /* 0x0003e20000100800 */
[----:B------:R-:W-:Y:S05]  /*2410*/  @!P0 BRA `(.L_x_25) ;  /* 0x0000000000308947 */ /* 0x000fea0003800000 */
[----:B------:R-:W1:Y:S02]  /*2420*/  LDL R6, [R4+0x208] ;  /* 0x0002080004067983 */ /* 0x000e640000100800 */
[----:B-1----:R-:W-:-:S04]  /*2430*/  FADD R5, -R17, R6 ;  /* 0x0000000611057221 */ /* 0x002fc80000000100 */
        /* <DEDUP_REMOVED lines=9> */
[----:B------:R2:W-:Y:S06]  /*24d0*/  STL [R4+0x308], R5 ;  /* 0x0003080504007387 */ /* 0x0005ec0000100800 */
.L_x_25:
[----:B------:R-:W3:Y:S02]  /*24e0*/  LDCU UR7, c[0x0][0x3b4] ;  /* 0x00007680ff0777ac */ /* 0x000ee40008000800 */
[----:B---3--:R-:W-:-:S09]  /*24f0*/  UISETP.GE.AND UP0, UPT, UR7, 0x1, UPT ;  /* 0x000000010700788c */ /* 0x008fd2000bf06270 */
[----:B------:R-:W-:Y:S05]  /*2500*/  BRA.U !UP0, `(.L_x_28) ;  /* 0x0000000508887547 */ /* 0x000fea000b800000 */
[----:B------:R-:W-:Y:S01]  /*2510*/  UISETP.GE.U32.AND UP0, UPT, UR12, 0xf, UPT ;  /* 0x0000000f0c00788c */ /* 0x000fe2000bf06070 */
[----:B012---:R-:W-:-:S08]  /*2520*/  IMAD.MOV.U32 R5, RZ, RZ, RZ ;  /* 0x000000ffff057224 */ /* 0x007fd000078e00ff */
[----:B------:R-:W-:Y:S05]  /*2530*/  BRA.U !UP0, `(.L_x_29) ;  /* 0x0000000108787547 */ /* 0x000fea000b800000 */
[----:B------:R-:W-:-:S07]  /*2540*/  HFMA2 R26, -RZ, RZ, 0, 0 ;  /* 0x00000000ff1a7431 */ /* 0x000fce00000001ff */
.L_x_30:
[----:B0-----:R-:W-:-:S05]  /*2550*/  LEA R19, R26, R2, 0x2 ;  /* 0x000000021a137211 */ /* 0x001fca00078e10ff */
[----:B------:R-:W2:Y:S04]  /*2560*/  LDL.128 R4, [R19] ;  /* 0x0000000013047983 */ /* 0x000ea80000100c00 */
[----:B------:R-:W3:Y:S04]  /*2570*/  LDL.128 R12, [R19+0x10] ;  /* 0x00001000130c7983 */ /* 0x000ee80000100c00 */
[----:B------:R-:W4:Y:S01]  /*2580*/  LDL.128 R8, [R19+0x20] ;  /* 0x0000200013087983 */ /* 0x000f220000100c00 */
[C---:B--2---:R-:W-:Y:S01]  /*2590*/  FMUL R4, R16.reuse, R4 ;  /* 0x0000000410047220 */ /* 0x044fe20000400000 */
[C---:B------:R-:W-:Y:S01]  /*25a0*/  FMUL R5, R16.reuse, R5 ;  /* 0x0000000510057220 */ /* 0x040fe20000400000 */
[C---:B------:R-:W-:Y:S01]  /*25b0*/  FMUL R6, R16.reuse, R6 ;  /* 0x0000000610067220 */ /* 0x040fe20000400000 */
[----:B------:R-:W-:-:S05]  /*25c0*/  FMUL R7, R16, R7 ;  /* 0x0000000710077220 */ /* 0x000fca0000400000 */
[----:B------:R0:W-:Y:S04]  /*25d0*/  STL.128 [R19], R4 ;  /* 0x0000000413007387 */ /* 0x0001e80000100c00 */
[----:B0-----:R-:W2:Y:S01]  /*25e0*/  LDL.128 R4, [R19+0x30] ;  /* 0x0000300013047983 */ /* 0x001ea20000100c00 */
[C---:B---3--:R-:W-:Y:S01]  /*25f0*/  FMUL R12, R16.reuse, R12 ;  /* 0x0000000c100c7220 */ /* 0x048fe20000400000 */
[C---:B------:R-:W-:Y:S01]  /*2600*/  FMUL R13, R16.reuse, R13 ;  /* 0x0000000d100d7220 */ /* 0x040fe20000400000 */
[C---:B------:R-:W-:Y:S01]  /*2610*/  FMUL R14, R16.reuse, R14 ;  /* 0x0000000e100e7220 */ /* 0x040fe20000400000 */
[C---:B------:R-:W-:Y:S01]  /*2620*/  FMUL R15, R16.reuse, R15 ;  /* 0x0000000f100f7220 */ /* 0x040fe20000400000 */
[C---:B----4-:R-:W-:Y:S01]  /*2630*/  FMUL R8, R16.reuse, R8 ;  /* 0x0000000810087220 */ /* 0x050fe20000400000 */
[C---:B------:R-:W-:Y:S01]  /*2640*/  FMUL R9, R16.reuse, R9 ;  /* 0x0000000910097220 */ /* 0x040fe20000400000 */
[C---:B------:R-:W-:Y:S01]  /*2650*/  FMUL R10, R16.reuse, R10 ;  /* 0x0000000a100a7220 */ /* 0x040fe20000400000 */
[----:B------:R-:W-:Y:S01]  /*2660*/  FMUL R11, R16, R11 ;  /* 0x0000000b100b7220 */ /* 0x000fe20000400000 */
[----:B------:R0:W-:Y:S01]  /*2670*/  STL.128 [R19+0x10], R12 ;  /* 0x0000100c13007387 */ /* 0x0001e20000100c00 */
[----:B------:R-:W-:-:S03]  /*2680*/  VIADD R26, R26, 0x10 ;  /* 0x000000101a1a7836 */ /* 0x000fc60000000000 */
[----:B------:R0:W-:Y:S02]  /*2690*/  STL.128 [R19+0x20], R8 ;  /* 0x0000200813007387 */ /* 0x0001e40000100c00 */
[----:B------:R-:W-:Y:S01]  /*26a0*/  ISETP.NE.AND P0, PT, R26, UR23, PT ;  /* 0x000000171a007c0c */ /* 0x000fe2000bf05270 */
[C---:B--2---:R-:W-:Y:S01]  /*26b0*/  FMUL R4, R16.reuse, R4 ;  /* 0x0000000410047220 */ /* 0x044fe20000400000 */
[C---:B------:R-:W-:Y:S01]  /*26c0*/  FMUL R5, R16.reuse, R5 ;  /* 0x0000000510057220 */ /* 0x040fe20000400000 */
[C---:B------:R-:W-:Y:S01]  /*26d0*/  FMUL R6, R16.reuse, R6 ;  /* 0x0000000610067220 */ /* 0x040fe20000400000 */
[----:B------:R-:W-:-:S05]  /*26e0*/  FMUL R7, R16, R7 ;  /* 0x0000000710077220 */ /* 0x000fca0000400000 */
[----:B------:R0:W-:Y:S04]  /*26f0*/  STL.128 [R19+0x30], R4 ;  /* 0x0000300413007387 */ /* 0x0001e80000100c00 */
[----:B------:R-:W-:Y:S05]  /*2700*/  @P0 BRA `(.L_x_30) ;  /* 0xfffffffc00900947 */ /* 0x000fea000383ffff */
[----:B0-----:R-:W-:-:S07]  /*2710*/  MOV R5, UR23 ;  /* 0x0000001700057c02 */ /* 0x001fce0008000f00 */
.L_x_29:
[----:B------:R-:W-:-:S09]  /*2720*/  UISETP.NE.AND UP0, UPT, UR22, URZ, UPT ;  /* 0x000000ff1600728c */ /* 0x000fd2000bf05270 */
[----:B------:R-:W-:Y:S05]  /*2730*/  BRA.U !UP0, `(.L_x_28) ;  /* 0x0000000108fc7547 */ /* 0x000fea000b800000 */
[----:B------:R-:W-:Y:S02]  /*2740*/  UISETP.GE.U32.AND UP0, UPT, UR16, 0x7, UPT ;  /* 0x000000071000788c */ /* 0x000fe4000bf06070 */
[----:B------:R-:W-:-:S07]  /*2750*/  UISETP.NE.AND UP1, UPT, UR14, URZ, UPT ;  /* 0x000000ff0e00728c */ /* 0x000fce000bf25270 */
[----:B------:R-:W-:Y:S05]  /*2760*/  BRA.U !UP0, `(.L_x_31) ;  /* 0x0000000108687547 */ /* 0x000fea000b800000 */
[----:B------:R-:W-:-:S05]  /*2770*/  LEA R4, R5, R2, 0x2 ;  /* 0x0000000205047211 */ /* 0x000fca00078e10ff */
[----:B------:R-:W2:Y:S04]  /*2780*/  LDL R9, [R4] ;  /* 0x0000000004097983 */ /* 0x000ea80000100800 */
[----:B------:R-:W3:Y:S04]  /*2790*/  LDL R11, [R4+0x4] ;  /* 0x00000400040b7983 */ /* 0x000ee80000100800 */
[----:B------:R-:W4:Y:S04]  /*27a0*/  LDL R13, [R4+0x8] ;  /* 0x00000800040d7983 */ /* 0x000f280000100800 */
[----:B------:R-:W5:Y:S04]  /*27b0*/  LDL R15, [R4+0xc] ;  /* 0x00000c00040f7983 */ /* 0x000f680000100800 */
[----:B------:R-:W5:Y:S04]  /*27c0*/  LDL R19, [R4+0x10] ;  /* 0x0000100004137983 */ /* 0x000f680000100800 */
[----:B------:R-:W5:Y:S04]  /*27d0*/  LDL R27, [R4+0x14] ;  /* 0x00001400041b7983 */ /* 0x000f680000100800 */
[----:B------:R-:W5:Y:S04]  /*27e0*/  LDL R29, [R4+0x18] ;  /* 0x00001800041d7983 */ /* 0x000f680000100800 */
[----:B------:R-:W5:Y:S01]  /*27f0*/  LDL R7, [R4+0x1c] ;  /* 0x00001c0004077983 */ /* 0x000f620000100800 */
[----:B------:R-:W-:-:S02]  /*2800*/  VIADD R5, R5, 0x8 ;  /* 0x0000000805057836 */ /* 0x000fc40000000000 */
[C---:B--2---:R-:W-:Y:S01]  /*2810*/  FMUL R9, R16.reuse, R9 ;  /* 0x0000000910097220 */ /* 0x044fe20000400000 */
[----:B---3--:R-:W-:-:S04]  /*2820*/  FMUL R11, R16, R11 ;  /* 0x0000000b100b7220 */ /* 0x008fc80000400000 */
[----:B------:R0:W-:Y:S01]  /*2830*/  STL [R4], R9 ;  /* 0x0000000904007387 */ /* 0x0001e20000100800 */
[----:B----4-:R-:W-:-:S03]  /*2840*/  FMUL R13, R16, R13 ;  /* 0x0000000d100d7220 */ /* 0x010fc60000400000 */
[----:B------:R0:W-:Y:S01]  /*2850*/  STL [R4+0x4], R11 ;  /* 0x0000040b04007387 */ /* 0x0001e20000100800 */
[----:B-----5:R-:W-:-:S03]  /*2860*/  FMUL R15, R16, R15 ;  /* 0x0000000f100f7220 */ /* 0x020fc60000400000 */
[----:B------:R0:W-:Y:S01]  /*2870*/  STL [R4+0x8], R13 ;  /* 0x0000080d04007387 */ /* 0x0001e20000100800 */
[----:B------:R-:W-:-:S03]  /*2880*/  FMUL R19, R16, R19 ;  /* 0x0000001310137220 */ /* 0x000fc60000400000 */
[----:B------:R0:W-:Y:S01]  /*2890*/  STL [R4+0xc], R15 ;  /* 0x00000c0f04007387 */ /* 0x0001e20000100800 */
[----:B------:R-:W-:-:S03]  /*28a0*/  FMUL R27, R16, R27 ;  /* 0x0000001b101b7220 */ /* 0x000fc60000400000 */
[----:B------:R0:W-:Y:S01]  /*28b0*/  STL [R4+0x10], R19 ;  /* 0x0000101304007387 */ /* 0x0001e20000100800 */
[----:B------:R-:W-:-:S03]  /*28c0*/  FMUL R29, R16, R29 ;  /* 0x0000001d101d7220 */ /* 0x000fc60000400000 */
[----:B------:R0:W-:Y:S01]  /*28d0*/  STL [R4+0x14], R27 ;  /* 0x0000141b04007387 */ /* 0x0001e20000100800 */
[----:B------:R-:W-:-:S03]  /*28e0*/  FMUL R7, R16, R7 ;  /* 0x0000000710077220 */ /* 0x000fc60000400000 */
[----:B------:R0:W-:Y:S04]  /*28f0*/  STL [R4+0x18], R29 ;  /* 0x0000181d04007387 */ /* 0x0001e80000100800 */
[----:B------:R0:W-:Y:S02]  /*2900*/  STL [R4+0x1c], R7 ;  /* 0x00001c0704007387 */ /* 0x0001e40000100800 */
.L_x_31:
[----:B------:R-:W-:Y:S05]  /*2910*/  BRA.U !UP1, `(.L_x_28) ;  /* 0x0000000109847547 */ /* 0x000fea000b800000 */
[----:B------:R-:W-:Y:S02]  /*2920*/  UIADD3 UR8, UPT, UPT, UR14, -0x1, URZ ;  /* 0xffffffff0e087890 */ /* 0x000fe4000fffe0ff */
[----:B------:R-:W-:Y:S02]  /*2930*/  UISETP.NE.AND UP1, UPT, UR15, URZ, UPT ;  /* 0x000000ff0f00728c */ /* 0x000fe4000bf25270 */
[----:B------:R-:W-:-:S09]  /*2940*/  UISETP.GE.U32.AND UP0, UPT, UR8, 0x3, UPT ;  /* 0x000000030800788c */ /* 0x000fd2000bf06070 */
[----:B------:R-:W-:Y:S05]  /*2950*/  BRA.U !UP0, `(.L_x_32) ;  /* 0x0000000108387547 */ /* 0x000fea000b800000 */
[----:B0-----:R-:W-:-:S05]  /*2960*/  LEA R15, R5, R2, 0x2 ;  /* 0x00000002050f7211 */ /* 0x001fca00078e10ff */
[----:B------:R-:W2:Y:S04]  /*2970*/  LDL R7, [R15] ;  /* 0x000000000f077983 */ /* 0x000ea80000100800 */
[----:B------:R-:W3:Y:S04]  /*2980*/  LDL R9, [R15+0x4] ;  /* 0x000004000f097983 */ /* 0x000ee80000100800 */
[----:B------:R-:W4:Y:S04]  /*2990*/  LDL R11, [R15+0x8] ;  /* 0x000008000f0b7983 */ /* 0x000f280000100800 */
[----:B------:R-:W5:Y:S01]  /*29a0*/  LDL R13, [R15+0xc] ;  /* 0x00000c000f0d7983 */ /* 0x000f620000100800 */
[----:B------:R-:W-:Y:S01]  /*29b0*/  IADD3 R5, PT, PT, R5, 0x4, RZ ;  /* 0x0000000405057810 */ /* 0x000fe20007ffe0ff */
[C---:B--2---:R-:W-:Y:S01]  /*29c0*/  FMUL R7, R16.reuse, R7 ;  /* 0x0000000710077220 */ /* 0x044fe20000400000 */
[----:B---3--:R-:W-:-:S04]  /*29d0*/  FMUL R4, R16, R9 ;  /* 0x0000000910047220 */ /* 0x008fc80000400000 */
[----:B------:R1:W-:Y:S01]  /*29e0*/  STL [R15], R7 ;  /* 0x000000070f007387 */ /* 0x0003e20000100800 */
[----:B----4-:R-:W-:-:S03]  /*29f0*/  FMUL R6, R16, R11 ;  /* 0x0000000b10067220 */ /* 0x010fc60000400000 */
[----:B------:R1:W-:Y:S01]  /*2a00*/  STL [R15+0x4], R4 ;  /* 0x000004040f007387 */ /* 0x0003e20000100800 */
[----:B-----5:R-:W-:-:S03]  /*2a10*/  FMUL R8, R16, R13 ;  /* 0x0000000d10087220 */ /* 0x020fc60000400000 */
[----:B------:R1:W-:Y:S04]  /*2a20*/  STL [R15+0x8], R6 ;  /* 0x000008060f007387 */ /* 0x0003e80000100800 */
[----:B------:R1:W-:Y:S02]  /*2a30*/  STL [R15+0xc], R8 ;  /* 0x00000c080f007387 */ /* 0x0003e40000100800 */
.L_x_32:
[----:B------:R-:W-:Y:S05]  /*2a40*/  BRA.U !UP1, `(.L_x_28) ;  /* 0x0000000109387547 */ /* 0x000fea000b800000 */
[----:B------:R-:W-:-:S05]  /*2a50*/  IMAD R5, R5, 0x4, R2 ;  /* 0x0000000405057824 */ /* 0x000fca00078e0202 */
[----:B01----:R-:W2:Y:S01]  /*2a60*/  LDL R7, [R5] ;  /* 0x0000000005077983 */ /* 0x003ea20000100800 */
[----:B------:R-:W-:Y:S01]  /*2a70*/  UISETP.NE.AND UP0, UPT, UR15, 0x1, UPT ;  /* 0x000000010f00788c */ /* 0x000fe2000bf05270 */
[----:B--2---:R-:W-:-:S05]  /*2a80*/  FMUL R4, R16, R7 ;  /* 0x0000000710047220 */ /* 0x004fca0000400000 */
[----:B------:R3:W-:Y:S03]  /*2a90*/  STL [R5], R4 ;  /* 0x0000000405007387 */ /* 0x0007e60000100800 */
[----:B------:R-:W-:Y:S05]  /*2aa0*/  BRA.U !UP0, `(.L_x_28) ;  /* 0x0000000108207547 */ /* 0x000fea000b800000 */
[----:B------:R-:W3:Y:S01]  /*2ab0*/  LDL R7, [R5+0x4] ;  /* 0x0000040005077983 */ /* 0x000ee20000100800 */
[----:B------:R-:W-:Y:S01]  /*2ac0*/  UISETP.NE.AND UP0, UPT, UR15, 0x2, UPT ;  /* 0x000000020f00788c */ /* 0x000fe2000bf05270 */
[----:B---3--:R-:W-:-:S05]  /*2ad0*/  FMUL R4, R16, R7 ;  /* 0x0000000710047220 */ /* 0x008fca0000400000 */
[----:B------:R4:W-:Y:S03]  /*2ae0*/  STL [R5+0x4], R4 ;  /* 0x0000040405007387 */ /* 0x0009e60000100800 */
[----:B------:R-:W-:Y:S05]  /*2af0*/  BRA.U !UP0, `(.L_x_28) ;  /* 0x00000001080c7547 */ /* 0x000fea000b800000 */
[----:B------:R-:W4:Y:S02]  /*2b00*/  LDL R7, [R5+0x8] ;  /* 0x0000080005077983 */ /* 0x000f240000100800 */
[----:B----4-:R-:W-:-:S05]  /*2b10*/  FMUL R4, R16, R7 ;  /* 0x0000000710047220 */ /* 0x010fca0000400000 */
[----:B------:R0:W-:Y:S02]  /*2b20*/  STL [R5+0x8], R4 ;  /* 0x0000080405007387 */ /* 0x0001e40000100800 */
.L_x_28:
[----:B------:R-:W-:-:S04]  /*2b30*/  VIMNMX R25, PT, PT, R25, UR7, PT ;  /* 0x0000000719197c48 */ /* 0x000fc8000bfe0100 */
[----:B------:R-:W-:-:S13]  /*2b40*/  ISETP.GE.AND P0, PT, R25, 0x1, PT ;  /* 0x000000011900780c */ /* 0x000fda0003f06270 */
[----:B------:R-:W-:Y:S05]  /*2b50*/  @!P0 BRA `(.L_x_33) ;  /* 0x0000000800508947 */ /* 0x000fea0003800000 */
[----:B0-----:R-:W-:-:S07]  /*2b60*/  MOV R19, RZ ;  /* 0x000000ff00137202 */ /* 0x001fce0000000f00 */
.L_x_39:
[----:B-----5:R-:W-:-:S06]  /*2b70*/  LEA R12, R19, R22, 0x2 ;  /* 0x00000016130c7211 */ /* 0x020fcc00078e10ff */
[----:B------:R-:W5:Y:S01]  /*2b80*/  LDL R12, [R12] ;  /* 0x000000000c0c7983 */ /* 0x000f620000100800 */
[----:B------:R-:W-:Y:S01]  /*2b90*/  UISETP.GE.U32.AND UP0, UPT, UR12, 0xf, UPT ;  /* 0x0000000f0c00788c */ /* 0x000fe2000bf06070 */
[----:B------:R-:W-:Y:S01]  /*2ba0*/  IMAD.MOV.U32 R13, RZ, RZ, R19 ;  /* 0x000000ffff0d7224 */ /* 0x000fe200078e0013 */
[----:B------:R-:W-:Y:S01]  /*2bb0*/  IADD3 R19, PT, PT, R19, 0x1, RZ ;  /* 0x0000000113137810 */ /* 0x000fe20007ffe0ff */
[----:B-1234-:R-:W-:-:S03]  /*2bc0*/  HFMA2 R4, -RZ, RZ, 0, 0 ;  /* 0x00000000ff047431 */ /* 0x01efc600000001ff */
[----:B------:R-:W-:-:S03]  /*2bd0*/  ISETP.NE.AND P1, PT, R19, R20, PT ;  /* 0x000000141300720c */ /* 0x000fc60003f25270 */
[----:B0-----:R-:W-:Y:S10]  /*2be0*/  BRA.U !UP0, `(.L_x_34) ;  /* 0x0000000108c47547 */ /* 0x001ff4000b800000 */
[----:B------:R-:W-:Y:S01]  /*2bf0*/  IMAD.MOV.U32 R15, RZ, RZ, RZ ;  /* 0x000000ffff0f7224 */ /* 0x000fe200078e00ff */
[----:B------:R-:W0:Y:S06]  /*2c00*/  LDCU UR7, c[0x0][0x3b4] ;  /* 0x00007680ff0777ac */ /* 0x000e2c0008000800 */
.L_x_35:
[----:B-1----:R-:W-:-:S05]  /*2c10*/  LEA R14, R15, R2, 0x2 ;  /* 0x000000020f0e7211 */ /* 0x002fca00078e10ff */
[----:B------:R-:W2:Y:S04]  /*2c20*/  LDL.128 R4, [R14] ;  /* 0x000000000e047983 */ /* 0x000ea80000100c00 */
[----:B------:R-:W3:Y:S01]  /*2c30*/  LDL.128 R8, [R14+0x10] ;  /* 0x000010000e087983 */ /* 0x000ee20000100c00 */
[----:B0-----:R-:W-:-:S05]  /*2c40*/  IMAD R25, R13, UR7, R15 ;  /* 0x000000070d197c24 */ /* 0x001fca000f8e020f */
[----:B------:R-:W-:-:S05]  /*2c50*/  LEA R25, R25, UR6, 0x2 ;  /* 0x0000000619197c11 */ /* 0x000fca000f8e10ff */
[----:B------:R-:W2:Y:S04]  /*2c60*/  LDS R27, [R25] ;  /* 0x00000000191b7984 */ /* 0x000ea80000000800 */
[----:B------:R-:W0:Y:S04]  /*2c70*/  LDS R26, [R25+0x4] ;  /* 0x00000400191a7984 */ /* 0x000e280000000800 */
[----:B------:R-:W-:Y:S04]  /*2c80*/  LDS R29, [R25+0x38] ;  /* 0x00003800191d7984 */ /* 0x000fe80000000800 */
[----:B------:R-:W-:Y:S01]  /*2c90*/  LDS R28, [R25+0x3c] ;  /* 0x00003c00191c7984 */ /* 0x000fe20000000800 */
[C---:B--2--5:R-:W-:Y:S01]  /*2ca0*/  FFMA R4, R12.reuse, R27, R4 ;  /* 0x0000001b0c047223 */ /* 0x064fe20000000004 */
[----:B0-----:R-:W-:-:S02]  /*2cb0*/  FFMA R5, R12, R26, R5 ;  /* 0x0000001a0c057223 */ /* 0x001fc40000000005 */
[----:B------:R-:W0:Y:S04]  /*2cc0*/  LDS R27, [R25+0x8] ;  /* 0x00000800191b7984 */ /* 0x000e280000000800 */
[----:B------:R-:W1:Y:S01]  /*2cd0*/  LDS R26, [R25+0xc] ;  /* 0x00000c00191a7984 */ /* 0x000e620000000800 */
[----:B0-----:R-:W-:-:S03]  /*2ce0*/  FFMA R6, R12, R27, R6 ;  /* 0x0000001b0c067223 */ /* 0x001fc60000000006 */
[----:B------:R-:W3:Y:S01]  /*2cf0*/  LDS R27, [R25+0x10] ;  /* 0x00001000191b7984 */ /* 0x000ee20000000800 */
[----:B-1----:R-:W-:-:S03]  /*2d00*/  FFMA R7, R12, R26, R7 ;  /* 0x0000001a0c077223 */ /* 0x002fc60000000007 */
[----:B------:R-:W0:Y:S04]  /*2d10*/  LDS R26, [R25+0x14] ;  /* 0x00001400191a7984 */ /* 0x000e280000000800 */
[----:B------:R1:W-:Y:S04]  /*2d20*/  STL.128 [R14], R4 ;  /* 0x000000040e007387 */ /* 0x0003e80000100c00 */
[----:B-1----:R-:W2:Y:S01]  /*2d30*/  LDL.128 R4, [R14+0x20] ;  /* 0x000020000e047983 */ /* 0x002ea20000100c00 */
[----:B---3--:R-:W-:-:S03]  /*2d40*/  FFMA R8, R12, R27, R8 ;  /* 0x0000001b0c087223 */ /* 0x008fc60000000008 */
[----:B------:R-:W1:Y:S01]  /*2d50*/  LDS R27, [R25+0x18] ;  /* 0x00001800191b7984 */ /* 0x000e620000000800 */
[----:B0-----:R-:W-:-:S03]  /*2d60*/  FFMA R9, R12, R26, R9 ;  /* 0x0000001a0c097223 */ /* 0x001fc60000000009 */
[----:B------:R-:W0:Y:S01]  /*2d70*/  LDS R26, [R25+0x1c] ;  /* 0x00001c00191a7984 */ /* 0x000e220000000800 */
[----:B-1----:R-:W-:-:S03]  /*2d80*/  FFMA R10, R12, R27, R10 ;  /* 0x0000001b0c0a7223 */ /* 0x002fc6000000000a */
[----:B------:R-:W2:Y:S01]  /*2d90*/  LDS R27, [R25+0x20] ;  /* 0x00002000191b7984 */ /* 0x000ea20000000800 */
[----:B0-----:R-:W-:-:S03]  /*2da0*/  FFMA R11, R12, R26, R11 ;  /* 0x0000001a0c0b7223 */ /* 0x001fc6000000000b */
[----:B------:R-:W0:Y:S04]  /*2db0*/  LDS R26, [R25+0x24] ;  /* 0x00002400191a7984 */ /* 0x000e280000000800 */
[----:B------:R1:W-:Y:S04]  /*2dc0*/  STL.128 [R14+0x10], R8 ;  /* 0x000010080e007387 */ /* 0x0003e80000100c00 */
[----:B-1----:R-:W3:Y:S01]  /*2dd0*/  LDL.128 R8, [R14+0x30] ;  /* 0x000030000e087983 */ /* 0x002ee20000100c00 */
[----:B------:R-:W-:-:S04]  /*2de0*/  IADD3 R15, PT, PT, R15, 0x10, RZ ;  /* 0x000000100f0f7810 */ /* 0x000fc80007ffe0ff */
[----:B------:R-:W-:Y:S01]  /*2df0*/  ISETP.NE.AND P0, PT, R15, UR23, PT ;  /* 0x000000170f007c0c */ /* 0x000fe2000bf05270 */
[C---:B--2---:R-:W-:Y:S01]  /*2e00*/  FFMA R4, R12.reuse, R27, R4 ;  /* 0x0000001b0c047223 */ /* 0x044fe20000000004 */
[C---:B0-----:R-:W-:Y:S01]  /*2e10*/  FFMA R5, R12.reuse, R26, R5 ;  /* 0x0000001a0c057223 */ /* 0x041fe20000000005 */
[----:B------:R-:W0:Y:S04]  /*2e20*/  LDS R27, [R25+0x28] ;  /* 0x00002800191b7984 */ /* 0x000e280000000800 */
[----:B------:R-:W1:Y:S01]  /*2e30*/  LDS R26, [R25+0x2c] ;  /* 0x00002c00191a7984 */ /* 0x000e620000000800 */
[----:B0-----:R-:W-:-:S03]  /*2e40*/  FFMA R6, R12, R27, R6 ;  /* 0x0000001b0c067223 */ /* 0x001fc60000000006 */
[----:B------:R-:W3:Y:S01]  /*2e50*/  LDS R27, [R25+0x30] ;  /* 0x00003000191b7984 */ /* 0x000ee20000000800 */
[----:B-1----:R-:W-:-:S03]  /*2e60*/  FFMA R7, R12, R26, R7 ;  /* 0x0000001a0c077223 */ /* 0x002fc60000000007 */
[----:B------:R-:W0:Y:S04]  /*2e70*/  LDS R26, [R25+0x34] ;  /* 0x00003400191a7984 */ /* 0x000e280000000800 */
[----:B------:R1:W-:Y:S01]  /*2e80*/  STL.128 [R14+0x20], R4 ;  /* 0x000020040e007387 */ /* 0x0003e20000100c00 */
[C---:B---3--:R-:W-:Y:S01]  /*2e90*/  FFMA R8, R12.reuse, R27, R8 ;  /* 0x0000001b0c087223 */ /* 0x048fe20000000008 */
[C---:B------:R-:W-:Y:S01]  /*2ea0*/  FFMA R10, R12.reuse, R29, R10 ;  /* 0x0000001d0c0a7223 */ /* 0x040fe2000000000a */
[C---:B------:R-:W-:Y:S01]  /*2eb0*/  FFMA R11, R12.reuse, R28, R11 ;  /* 0x0000001c0c0b7223 */ /* 0x040fe2000000000b */
[----:B0-----:R-:W-:-:S05]  /*2ec0*/  FFMA R9, R12, R26, R9 ;  /* 0x0000001a0c097223 */ /* 0x001fca0000000009 */
[----:B------:R1:W-:Y:S01]  /*2ed0*/  STL.128 [R14+0x30], R8 ;  /* 0x000030080e007387 */ /* 0x0003e20000100c00 */
[----:B------:R-:W-:Y:S05]  /*2ee0*/  @P0 BRA `(.L_x_35) ;  /* 0xfffffffc00480947 */ /* 0x000fea000383ffff */
[----:B-1----:R-:W-:-:S07]  /*2ef0*/  IMAD.U32 R4, RZ, RZ, UR23 ;  /* 0x00000017ff047e24 */ /* 0x002fce000f8e00ff */
.L_x_34:
[----:B------:R-:W-:-:S09]  /*2f00*/  UISETP.NE.AND UP0, UPT, UR22, URZ, UPT ;  /* 0x000000ff1600728c */ /* 0x000fd2000bf05270 */
[----:B------:R-:W-:Y:S05]  /*2f10*/  BRA.U !UP0, `(.L_x_36) ;  /* 0x00000005085c7547 */ /* 0x000fea000b800000 */
[----:B------:R-:W-:Y:S02]  /*2f20*/  UISETP.GE.U32.AND UP0, UPT, UR16, 0x7, UPT ;  /* 0x000000071000788c */ /* 0x000fe4000bf06070 */
[----:B------:R-:W-:-:S07]  /*2f30*/  UISETP.NE.AND UP1, UPT, UR14, URZ, UPT ;  /* 0x000000ff0e00728c */ /* 0x000fce000bf25270 */
[----:B------:R-:W-:Y:S05]  /*2f40*/  BRA.U !UP0, `(.L_x_37) ;  /* 0x0000000108947547 */ /* 0x000fea000b800000 */
[----:B------:R-:W-:Y:S01]  /*2f50*/  LEA R5, R4, R2, 0x2 ;  /* 0x0000000204057211 */ /* 0x000fe200078e10ff */
[----:B------:R-:W0:Y:S04]  /*2f60*/  LDCU UR7, c[0x0][0x3b4] ;  /* 0x00007680ff0777ac */ /* 0x000e280008000800 */
[----:B------:R-:W2:Y:S04]  /*2f70*/  LDL R25, [R5] ;  /* 0x0000000005197983 */ /* 0x000ea80000100800 */
[----:B------:R-:W3:Y:S04]  /*2f80*/  LDL R9, [R5+0x4] ;  /* 0x0000040005097983 */ /* 0x000ee80000100800 */
[----:B------:R-:W4:Y:S04]  /*2f90*/  LDL R7, [R5+0x8] ;  /* 0x0000080005077983 */ /* 0x000f280000100800 */
[----:B------:R-:W4:Y:S01]  /*2fa0*/  LDL R11, [R5+0xc] ;  /* 0x00000c00050b7983 */ /* 0x000f220000100800 */
[----:B0-----:R-:W-:-:S03]  /*2fb0*/  IMAD R6, R13, UR7, R4 ;  /* 0x000000070d067c24 */ /* 0x001fc6000f8e0204 */
[----:B------:R-:W4:Y:S02]  /*2fc0*/  LDL R29, [R5+0x10] ;  /* 0x00001000051d7983 */ /* 0x000f240000100800 */
[----:B------:R-:W-:Y:S02]  /*2fd0*/  LEA R6, R6, UR6, 0x2 ;  /* 0x0000000606067c11 */ /* 0x000fe4000f8e10ff */
[----:B------:R-:W4:Y:S04]  /*2fe0*/  LDL R27, [R5+0x14] ;  /* 0x00001400051b7983 */ /* 0x000f280000100800 */
[----:B------:R-:W2:Y:S04]  /*2ff0*/  LDS R15, [R6] ;  /* 0x00000000060f7984 */ /* 0x000ea80000000800 */
[----:B------:R-:W3:Y:S04]  /*3000*/  LDS R8, [R6+0x4] ;  /* 0x0000040006087984 */ /* 0x000ee80000000800 */
[----:B------:R-:W-:Y:S01]  /*3010*/  LDS R28, [R6+0x14] ;  /* 0x00001400061c7984 */ /* 0x000fe20000000800 */
[----:B--2--5:R-:W-:-:S03]  /*3020*/  FFMA R10, R12, R15, R25 ;  /* 0x0000000f0c0a7223 */ /* 0x024fc60000000019 */
[----:B------:R-:W2:Y:S04]  /*3030*/  LDL R25, [R5+0x18] ;  /* 0x0000180005197983 */ /* 0x000ea80000100800 */
[----:B------:R-:W2:Y:S01]  /*3040*/  LDL R15, [R5+0x1c] ;  /* 0x00001c00050f7983 */ /* 0x000ea20000100800 */
[----:B---3--:R-:W-:-:S03]  /*3050*/  FFMA R14, R12, R8, R9 ;  /* 0x000000080c0e7223 */ /* 0x008fc60000000009 */
[----:B------:R-:W4:Y:S04]  /*3060*/  LDS R8, [R6+0x8] ;  /* 0x0000080006087984 */ /* 0x000f280000000800 */
[----:B------:R-:W-:Y:S01]  /*3070*/  LDS R9, [R6+0x18] ;  /* 0x0000180006097984 */ /* 0x000fe20000000800 */
[----:B----4-:R-:W-:-:S03]  /*3080*/  FFMA R26, R12, R8, R7 ;  /* 0x000000080c1a7223 */ /* 0x010fc60000000007 */
[----:B------:R-:W0:Y:S04]  /*3090*/  LDS R8, [R6+0xc] ;  /* 0x00000c0006087984 */ /* 0x000e280000000800 */
[----:B------:R-:W1:Y:S01]  /*30a0*/  LDS R7, [R6+0x10] ;  /* 0x0000100006077984 */ /* 0x000e620000000800 */
[----:B0-----:R-:W-:-:S03]  /*30b0*/  FFMA R8, R12, R8, R11 ;  /* 0x000000080c087223 */ /* 0x001fc6000000000b */
[----:B------:R-:W0:Y:S01]  /*30c0*/  LDS R11, [R6+0x1c] ;  /* 0x00001c00060b7984 */ /* 0x000e220000000800 */
[----:B------:R-:W-:-:S03]  /*30d0*/  FFMA R28, R12, R28, R27 ;  /* 0x0000001c0c1c7223 */ /* 0x000fc6000000001b */
[----:B------:R1:W-:Y:S04]  /*30e0*/  STL [R5], R10 ;  /* 0x0000000a05007387 */ /* 0x0003e80000100800 */
[----:B------:R3:W-:Y:S01]  /*30f0*/  STL [R5+0x4], R14 ;  /* 0x0000040e05007387 */ /* 0x0007e20000100800 */
[----:B-1----:R-:W-:-:S03]  /*3100*/  FFMA R10, R12, R7, R29 ;  /* 0x000000070c0a7223 */ /* 0x002fc6000000001d */
[----:B------:R3:W-:Y:S04]  /*3110*/  STL [R5+0x8], R26 ;  /* 0x0000081a05007387 */ /* 0x0007e80000100800 */
[----:B------:R3:W-:Y:S04]  /*3120*/  STL [R5+0xc], R8 ;  /* 0x00000c0805007387 */ /* 0x0007e80000100800 */
[----:B------:R3:W-:Y:S04]  /*3130*/  STL [R5+0x10], R10 ;  /* 0x0000100a05007387 */ /* 0x0007e80000100800 */
[----:B------:R3:W-:Y:S01]  /*3140*/  STL [R5+0x14], R28 ;  /* 0x0000141c05007387 */ /* 0x0007e20000100800 */
[----:B------:R-:W-:Y:S01]  /*3150*/  IADD3 R4, PT, PT, R4, 0x8, RZ ;  /* 0x0000000804047810 */ /* 0x000fe20007ffe0ff */
[C---:B--2---:R-:W-:Y:S01]  /*3160*/  FFMA R9, R12.reuse, R9, R25 ;  /* 0x000000090c097223 */ /* 0x044fe20000000019 */
[----:B0-----:R-:W-:-:S04]  /*3170*/  FFMA R11, R12, R11, R15 ;  /* 0x0000000b0c0b7223 */ /* 0x001fc8000000000f */
[----:B------:R3:W-:Y:S04]  /*3180*/  STL [R5+0x18], R9 ;  /* 0x0000180905007387 */ /* 0x0007e80000100800 */
[----:B------:R3:W-:Y:S02]  /*3190*/  STL [R5+0x1c], R11 ;  /* 0x00001c0b05007387 */ /* 0x0007e40000100800 */
.L_x_37:
[----:B------:R-:W-:Y:S05]  /*31a0*/  BRA.U !UP1, `(.L_x_36) ;  /* 0x0000000109b87547 */ /* 0x000fea000b800000 */
[----:B------:R-:W-:Y:S02]  /*31b0*/  UIADD3 UR7, UPT, UPT, UR14, -0x1, URZ ;  /* 0xffffffff0e077890 */ /* 0x000fe4000fffe0ff */
[----:B------:R-:W-:Y:S02]  /*31c0*/  UISETP.NE.AND UP1, UPT, UR15, URZ, UPT ;  /* 0x000000ff0f00728c */ /* 0x000fe4000bf25270 */
[----:B------:R-:W-:-:S09]  /*31d0*/  UISETP.GE.U32.AND UP0, UPT, UR7, 0x3, UPT ;  /* 0x000000030700788c */ /* 0x000fd2000bf06070 */
[----:B------:R-:W-:Y:S05]  /*31e0*/  BRA.U !UP0, `(.L_x_38) ;  /* 0x0000000108547547 */ /* 0x000fea000b800000 */
[C---:B---3--:R-:W-:Y:S01]  /*31f0*/  IMAD R5, R4.reuse, 0x4, R2 ;  /* 0x0000000404057824 */ /* 0x048fe200078e0202 */
[----:B------:R-:W0:Y:S04]  /*3200*/  LDCU UR7, c[0x0][0x3b4] ;  /* 0x00007680ff0777ac */ /* 0x000e280008000800 */
[----:B------:R-:W2:Y:S04]  /*3210*/  LDL R9, [R5] ;  /* 0x0000000005097983 */ /* 0x000ea80000100800 */
[----:B------:R-:W3:Y:S04]  /*3220*/  LDL R11, [R5+0x4] ;  /* 0x00000400050b7983 */ /* 0x000ee80000100800 */
[----:B------:R-:W4:Y:S04]  /*3230*/  LDL R15, [R5+0x8] ;  /* 0x00000800050f7983 */ /* 0x000f280000100800 */
[----:B------:R-:W4:Y:S01]  /*3240*/  LDL R7, [R5+0xc] ;  /* 0x00000c0005077983 */ /* 0x000f220000100800 */
[----:B0-----:R-:W-:Y:S01]  /*3250*/  IMAD R6, R13, UR7, R4 ;  /* 0x000000070d067c24 */ /* 0x001fe2000f8e0204 */
[----:B------:R-:W-:-:S04]  /*3260*/  IADD3 R4, PT, PT, R4, 0x4, RZ ;  /* 0x0000000404047810 */ /* 0x000fc80007ffe0ff */
[----:B------:R-:W-:-:S05]  /*3270*/  LEA R25, R6, UR6, 0x2 ;  /* 0x0000000606197c11 */ /* 0x000fca000f8e10ff */
[----:B------:R-:W2:Y:S04]  /*3280*/  LDS R6, [R25] ;  /* 0x0000000019067984 */ /* 0x000ea80000000800 */
[----:B------:R-:W3:Y:S04]  /*3290*/  LDS R8, [R25+0x4] ;  /* 0x0000040019087984 */ /* 0x000ee80000000800 */
[----:B------:R-:W4:Y:S04]  /*32a0*/  LDS R10, [R25+0x8] ;  /* 0x00000800190a7984 */ /* 0x000f280000000800 */
[----:B------:R-:W0:Y:S01]  /*32b0*/  LDS R14, [R25+0xc] ;  /* 0x00000c00190e7984 */ /* 0x000e220000000800 */
[C---:B--2--5:R-:W-:Y:S01]  /*32c0*/  FFMA R6, R12.reuse, R6, R9 ;  /* 0x000000060c067223 */ /* 0x064fe20000000009 */
[----:B---3--:R-:W-:-:S04]  /*32d0*/  FFMA R8, R12, R8, R11 ;  /* 0x000000080c087223 */ /* 0x008fc8000000000b */
[----:B------:R1:W-:Y:S01]  /*32e0*/  STL [R5], R6 ;  /* 0x0000000605007387 */ /* 0x0003e20000100800 */
[----:B----4-:R-:W-:-:S03]  /*32f0*/  FFMA R10, R12, R10, R15 ;  /* 0x0000000a0c0a7223 */ /* 0x010fc6000000000f */
[----:B------:R1:W-:Y:S01]  /*3300*/  STL [R5+0x4], R8 ;  /* 0x0000040805007387 */ /* 0x0003e20000100800 */
[----:B0-----:R-:W-:-:S03]  /*3310*/  FFMA R14, R12, R14, R7 ;  /* 0x0000000e0c0e7223 */ /* 0x001fc60000000007 */
[----:B------:R1:W-:Y:S04]  /*3320*/  STL [R5+0x8], R10 ;  /* 0x0000080a05007387 */ /* 0x0003e80000100800 */
[----:B------:R1:W-:Y:S02]  /*3330*/  STL [R5+0xc], R14 ;  /* 0x00000c0e05007387 */ /* 0x0003e40000100800 */
.L_x_38:
[----:B------:R-:W-:Y:S05]  /*3340*/  BRA.U !UP1, `(.L_x_36) ;  /* 0x0000000109507547 */ /* 0x000fea000b800000 */
[----:B-1----:R-:W-:Y:S01]  /*3350*/  LEA R6, R4, R2, 0x2 ;  /* 0x0000000204067211 */ /* 0x002fe200078e10ff */
[----:B------:R-:W0:Y:S04]  /*3360*/  LDCU UR7, c[0x0][0x3b4] ;  /* 0x00007680ff0777ac */ /* 0x000e280008000800 */
[----:B------:R-:W2:Y:S01]  /*3370*/  LDL R7, [R6] ;  /* 0x0000000006077983 */ /* 0x000ea20000100800 */
[----:B------:R-:W-:Y:S01]  /*3380*/  UISETP.NE.AND UP0, UPT, UR15, 0x1, UPT ;  /* 0x000000010f00788c */ /* 0x000fe2000bf05270 */
[----:B0-----:R-:W-:-:S05]  /*3390*/  IMAD R4, R13, UR7, R4 ;  /* 0x000000070d047c24 */ /* 0x001fca000f8e0204 */
[----:B------:R-:W-:-:S05]  /*33a0*/  LEA R4, R4, UR6, 0x2 ;  /* 0x0000000604047c11 */ /* 0x000fca000f8e10ff */
[----:B---3--:R-:W2:Y:S02]  /*33b0*/  LDS R5, [R4] ;  /* 0x0000000004057984 */ /* 0x008ea40000000800 */
[----:B--2--5:R-:W-:-:S05]  /*33c0*/  FFMA R5, R12, R5, R7 ;  /* 0x000000050c057223 */ /* 0x024fca0000000007 */
[----:B------:R0:W-:Y:S01]  /*33d0*/  STL [R6], R5 ;  /* 0x0000000506007387 */ /* 0x0001e20000100800 */
[----:B------:R-:W-:Y:S05]  /*33e0*/  BRA.U !UP0, `(.L_x_36) ;  /* 0x0000000108287547 */ /* 0x000fea000b800000 */
[----:B------:R-:W2:Y:S01]  /*33f0*/  LDL R7, [R6+0x4] ;  /* 0x0000040006077983 */ /* 0x000ea20000100800 */
[----:B------:R-:W-:-:S03]  /*3400*/  UISETP.NE.AND UP0, UPT, UR15, 0x2, UPT ;  /* 0x000000020f00788c */ /* 0x000fc6000bf05270 */
[----:B0-----:R-:W2:Y:S02]  /*3410*/  LDS R5, [R4+0x4] ;  /* 0x0000040004057984 */ /* 0x001ea40000000800 */
[----:B--2---:R-:W-:-:S05]  /*3420*/  FFMA R5, R12, R5, R7 ;  /* 0x000000050c057223 */ /* 0x004fca0000000007 */
[----:B------:R2:W-:Y:S01]  /*3430*/  STL [R6+0x4], R5 ;  /* 0x0000040506007387 */ /* 0x0005e20000100800 */
[----:B------:R-:W-:Y:S05]  /*3440*/  BRA.U !UP0, `(.L_x_36) ;  /* 0x0000000108107547 */ /* 0x000fea000b800000 */
[----:B------:R-:W3:Y:S04]  /*3450*/  LDL R7, [R6+0x8] ;  /* 0x0000080006077983 */ /* 0x000ee80000100800 */
[----:B--2---:R-:W3:Y:S02]  /*3460*/  LDS R5, [R4+0x8] ;  /* 0x0000080004057984 */ /* 0x004ee40000000800 */
[----:B---3--:R-:W-:-:S05]  /*3470*/  FFMA R5, R12, R5, R7 ;  /* 0x000000050c057223 */ /* 0x008fca0000000007 */
[----:B------:R4:W-:Y:S02]  /*3480*/  STL [R6+0x8], R5 ;  /* 0x0000080506007387 */ /* 0x0009e40000100800 */
.L_x_36:
[----:B------:R-:W-:Y:S05]  /*3490*/  @P1 BRA `(.L_x_39) ;  /* 0xfffffff400b41947 */ /* 0x000fea000383ffff */
.L_x_33:
[----:B------:R-:W1:Y:S01]  /*34a0*/  LDCU UR7, c[0x0][0x3b0] ;  /* 0x00007600ff0777ac */ /* 0x000e620008000800 */
[----:B------:R-:W-:Y:S01]  /*34b0*/  FFMA R24, R16, R24, R18 ;  /* 0x0000001810187223 */ /* 0x000fe20000000012 */
[----:B------:R-:W-:Y:S01]  /*34c0*/  VIADD R23, R23, 0xffffffc0 ;  /* 0xffffffc017177836 */ /* 0x000fe20000000000 */
[----:B0-----:R-:W-:Y:S01]  /*34d0*/  MOV R27, R17 ;  /* 0x00000011001b7202 */ /* 0x001fe20000000f00 */
[----:B------:R-:W-:-:S04]  /*34e0*/  UIADD3 UR4, UPT, UPT, UR4, 0x40, URZ ;  /* 0x0000004004047890 */ /* 0x000fc8000fffe0ff */
[----:B-1----:R-:W-:Y:S01]  /*34f0*/  UISETP.GE.AND UP0, UPT, UR4, UR7, UPT ;  /* 0x000000070400728c */ /* 0x002fe2000bf06270 */
[----:B------:R-:W-:Y:S08]  /*3500*/  BAR.SYNC.DEFER_BLOCKING 0x0 ;  /* 0x0000000000007b1d */ /* 0x000ff00000010000 */
[----:B------:R-:W-:Y:S05]  /*3510*/  BRA.U !UP0, `(.L_x_40) ;  /* 0xffffffd5086c7547 */ /* 0x000fea000b83ffff */
[----:B------:R-:W0:Y:S02]  /*3520*/  LDCU UR4, c[0x0][0x3b4] ;  /* 0x00007680ff0477ac */ /* 0x000e240008000800 */
[----:B0-----:R-:W-:-:S09]  /*3530*/  UISETP.GE.AND UP0, UPT, UR4, 0x1, UPT ;  /* 0x000000010400788c */ /* 0x001fd2000bf06270 */
[----:B------:R-:W-:Y:S05]  /*3540*/  BRA.U !UP0, `(.L_x_41) ;  /* 0x0000001108987547 */ /* 0x000fea000b800000 */
[----:B------:R-:W-:Y:S01]  /*3550*/  UISETP.GE.U32.AND UP0, UPT, UR12, 0x7, UPT ;  /* 0x000000070c00788c */ /* 0x000fe2000bf06070 */
[----:B------:R-:W-:Y:S02]  /*3560*/  HFMA2 R13, -RZ, RZ, 0, 0 ;  /* 0x00000000ff0d7431 */ /* 0x000fe400000001ff */
[----:B---3--:R-:W-:-:S06]  /*3570*/  IMAD R8, R3, UR4, RZ ;  /* 0x0000000403087c24 */ /* 0x008fcc000f8e02ff */
[----:B------:R-:W-:Y:S05]  /*3580*/  BRA.U !UP0, `(.L_x_42) ;  /* 0x0000000908207547 */ /* 0x000fea000b800000 */
[----:B------:R-:W0:Y:S01]  /*3590*/  LDCU.64 UR6, c[0x0][0x398] ;  /* 0x00007300ff0677ac */ /* 0x000e220008000a00 */
[----:B------:R-:W-:Y:S02]  /*35a0*/  IADD3 R15, P0, PT, R8, UR9, RZ ;  /* 0x00000009080f7c10 */ /* 0x000fe4000ff1e0ff */
[----:B-----5:R-:W-:Y:S01]  /*35b0*/  IADD3 R12, PT, PT, R1, 0x110, RZ ;  /* 0x00000110010c7810 */ /* 0x020fe20007ffe0ff */
[----:B------:R-:W-:Y:S02]  /*35c0*/  ULOP3.LUT UR4, UR4, 0x7ffffff8, URZ, 0xc0, !UPT ;  /* 0x7ffffff804047892 */ /* 0x000fe4000f8ec0ff */
[----:B------:R-:W-:-:S04]  /*35d0*/  IMAD.X R0, RZ, RZ, UR13, P0 ;  /* 0x0000000dff007e24 */ /* 0x000fc800080e06ff */
[----:B------:R-:W-:Y:S02]  /*35e0*/  MOV R13, UR4 ;  /* 0x00000004000d7c02 */ /* 0x000fe40008000f00 */
[----:B0-----:R-:W-:Y:S01]  /*35f0*/  LEA R14, P1, R15, UR6, 0x2 ;  /* 0x000000060f0e7c11 */ /* 0x001fe2000f8210ff */
[----:B------:R-:W-:-:S03]  /*3600*/  UIADD3 UR6, UPT, UPT, -UR4, URZ, URZ ;  /* 0x000000ff04067290 */ /* 0x000fc6000fffe1ff */
[----:B------:R-:W-:Y:S02]  /*3610*/  IADD3 R14, P0, PT, R14, 0x10, RZ ;  /* 0x000000100e0e7810 */ /* 0x000fe40007f1e0ff */
[----:B------:R-:W-:-:S05]  /*3620*/  LEA.HI.X R15, R15, UR7, R0, 0x2, P1 ;  /* 0x000000070f0f7c11 */ /* 0x000fca00088f1400 */
[----:B------:R-:W-:-:S07]  /*3630*/  IMAD.X R15, RZ, RZ, R15, P0 ;  /* 0x000000ffff0f7224 */ /* 0x000fce00000e060f */
.L_x_59:
[----:B--2-4-:R-:W2:Y:S01]  /*3640*/  LDL.128 R4, [R12+-0x10] ;  /* 0xfffff0000c047983 */ /* 0x014ea20000100c00 */
[----:B0-----:R-:W0:Y:S01]  /*3650*/  MUFU.RCP R9, R24 ;  /* 0x0000001800097308 */ /* 0x001e220000001000 */
[----:B------:R-:W-:Y:S01]  /*3660*/  UIADD3 UR6, UPT, UPT, UR6, 0x8, URZ ;  /* 0x0000000806067890 */ /* 0x000fe2000fffe0ff */
[----:B------:R-:W-:Y:S01]  /*3670*/  BSSY.RECONVERGENT B2, `(.L_x_43) ;  /* 0x000000d000027945 */ /* 0x000fe20003800200 */
[----:B------:R-:W-:Y:S02]  /*3680*/  MOV R11, R15 ;  /* 0x0000000f000b7202 */ /* 0x000fe40000000f00 */
[----:B------:R-:W-:Y:S01]  /*3690*/  UISETP.NE.AND UP0, UPT, UR6, URZ, UPT ;  /* 0x000000ff0600728c */ /* 0x000fe2000bf05270 */
[----:B0-----:R-:W-:-:S04]  /*36a0*/  FFMA R0, -R24, R9, 1 ;  /* 0x3f80000018007423 */ /* 0x001fc80000000109 */
[----:B------:R-:W-:Y:S01]  /*36b0*/  FFMA R9, R9, R0, R9 ;  /* 0x0000000009097223 */ /* 0x000fe20000000009 */
[----:B--2---:R-:W0:Y:S03]  /*36c0*/  FCHK P0, R4, R24 ;  /* 0x0000001804007302 */ /* 0x004e260000000000 */
[----:B------:R-:W-:-:S04]  /*36d0*/  FFMA R0, R4, R9, RZ ;  /* 0x0000000904007223 */ /* 0x000fc800000000ff */
[----:B------:R-:W-:-:S04]  /*36e0*/  FFMA R10, -R24, R0, R4 ;  /* 0x00000000180a7223 */ /* 0x000fc80000000104 */
[----:B------:R-:W-:Y:S01]  /*36f0*/  FFMA R9, R9, R10, R0 ;  /* 0x0000000a09097223 */ /* 0x000fe20000000000 */
[----:B------:R-:W-:Y:S01]  /*3700*/  MOV R10, R14 ;  /* 0x0000000e000a7202 */ /* 0x000fe20000000f00 */
[----:B0-----:R-:W-:Y:S06]  /*3710*/  @!P0 BRA `(.L_x_44) ;  /* 0x0000000000088947 */ /* 0x001fec0003800000 */
[----:B------:R-:W-:-:S07]  /*3720*/  MOV R14, 0x3740 ;  /* 0x00003740000e7802 */ /* 0x000fce0000000f00 */
[----:B------:R-:W-:Y:S05]  /*3730*/  CALL.REL.NOINC `($__internal_0_$__cuda_sm3x_div_rn_noftz_f32_slowpath) ;  /* 0x0000001000ac7944 */ /* 0x000fea0003c00000 */
.L_x_44:
[----:B------:R-:W-:Y:S05]  /*3740*/  BSYNC.RECONVERGENT B2 ;  /* 0x0000000000027941 */ /* 0x000fea0003800200 */
.L_x_43:
[----:B------:R-:W0:Y:S01]  /*3750*/  MUFU.RCP R15, R24 ;  /* 0x00000018000f7308 */ /* 0x000e220000001000 */
[----:B------:R1:W-:Y:S01]  /*3760*/  STG.E desc[UR10][R10.64+-0x10], R9 ;  /* 0xfffff0090a007986 */ /* 0x0003e2000c10190a */
[----:B------:R-:W-:Y:S06]  /*3770*/  BSSY.RECONVERGENT B2, `(.L_x_45) ;  /* 0x000000c000027945 */ /* 0x000fec0003800200 */
[----:B------:R-:W2:Y:S01]  /*3780*/  FCHK P0, R5, R24 ;  /* 0x0000001805007302 */ /* 0x000ea20000000000 */
[----:B0-----:R-:W-:-:S04]  /*3790*/  FFMA R0, -R24, R15, 1 ;  /* 0x3f80000018007423 */ /* 0x001fc8000000010f */
[----:B------:R-:W-:-:S04]  /*37a0*/  FFMA R19, R15, R0, R15 ;  /* 0x000000000f137223 */ /* 0x000fc8000000000f */
[----:B------:R-:W-:-:S04]  /*37b0*/  FFMA R0, R5, R19, RZ ;  /* 0x0000001305007223 */ /* 0x000fc800000000ff */
[----:B------:R-:W-:-:S04]  /*37c0*/  FFMA R15, -R24, R0, R5 ;  /* 0x00000000180f7223 */ /* 0x000fc80000000105 */
[----:B------:R-:W-:Y:S01]  /*37d0*/  FFMA R15, R19, R15, R0 ;  /* 0x0000000f130f7223 */ /* 0x000fe20000000000 */
[----:B-12---:R-:W-:Y:S06]  /*37e0*/  @!P0 BRA `(.L_x_46) ;  /* 0x0000000000108947 */ /* 0x006fec0003800000 */
[----:B------:R-:W-:Y:S01]  /*37f0*/  IMAD.MOV.U32 R4, RZ, RZ, R5 ;  /* 0x000000ffff047224 */ /* 0x000fe200078e0005 */
[----:B------:R-:W-:-:S07]  /*3800*/  MOV R14, 0x3820 ;  /* 0x00003820000e7802 */ /* 0x000fce0000000f00 */
[----:B------:R-:W-:Y:S05]  /*3810*/  CALL.REL.NOINC `($__internal_0_$__cuda_sm3x_div_rn_noftz_f32_slowpath) ;  /* 0x0000001000747944 */ /* 0x000fea0003c00000 */
[----:B------:R-:W-:-:S07]  /*3820*/  MOV R15, R9 ;  /* 0x00000009000f7202 */ /* 0x000fce0000000f00 */
.L_x_46:
[----:B------:R-:W-:Y:S05]  /*3830*/  BSYNC.RECONVERGENT B2 ;  /* 0x0000000000027941 */ /* 0x000fea0003800200 */
.L_x_45:
        /* <DEDUP_REMOVED lines=10> */
[----:B------:R-:W-:Y:S02]  /*38e0*/  MOV R4, R6 ;  /* 0x0000000600047202 */ /* 0x000fe40000000f00 */
[----:B------:R-:W-:-:S07]  /*38f0*/  MOV R14, 0x3910 ;  /* 0x00003910000e7802 */ /* 0x000fce0000000f00 */
[----:B------:R-:W-:Y:S05]  /*3900*/  CALL.REL.NOINC `($__internal_0_$__cuda_sm3x_div_rn_noftz_f32_slowpath) ;  /* 0x0000001000387944 */ /* 0x000fea0003c00000 */
[----:B------:R-:W-:-:S07]  /*3910*/  IMAD.MOV.U32 R5, RZ, RZ, R9 ;  /* 0x000000ffff057224 */ /* 0x000fce00078e0009 */
.L_x_48:
[----:B------:R-:W-:Y:S05]  /*3920*/  BSYNC.RECONVERGENT B2 ;  /* 0x0000000000027941 */ /* 0x000fea0003800200 */
.L_x_47:
        /* <DEDUP_REMOVED lines=13> */
[----:B------:R-:W-:-:S07]  /*3a00*/  MOV R15, R9 ;  /* 0x00000009000f7202 */ /* 0x000fce0000000f00 */
.L_x_50:
[----:B------:R-:W-:Y:S05]  /*3a10*/  BSYNC.RECONVERGENT B2 ;  /* 0x0000000000027941 */ /* 0x000fea0003800200 */
.L_x_49:
[----:B------:R-:W2:Y:S01]  /*3a20*/  LDL.128 R4, [R12] ;  /* 0x000000000c047983 */ /* 0x000ea20000100c00 */
[----:B------:R-:W0:Y:S01]  /*3a30*/  MUFU.RCP R9, R24 ;  /* 0x0000001800097308 */ /* 0x000e220000001000 */
[----:B------:R-:W-:Y:S02]  /*3a40*/  BSSY.RECONVERGENT B2, `(.L_x_51) ;  /* 0x000000b000027945 */ /* 0x000fe40003800200 */
[----:B------:R1:W-:Y:S01]  /*3a50*/  STG.E desc[UR10][R10.64+-0x4], R15 ;  /* 0xfffffc0f0a007986 */ /* 0x0003e2000c10190a */
[----:B0-----:R-:W-:-:S04]  /*3a60*/  FFMA R0, -R24, R9, 1 ;  /* 0x3f80000018007423 */ /* 0x001fc80000000109 */
[----:B------:R-:W-:Y:S01]  /*3a70*/  FFMA R9, R9, R0, R9 ;  /* 0x0000000009097223 */ /* 0x000fe20000000009 */
[----:B--2---:R-:W0:Y:S03]  /*3a80*/  FCHK P0, R4, R24 ;  /* 0x0000001804007302 */ /* 0x004e260000000000 */
[----:B------:R-:W-:-:S04]  /*3a90*/  FFMA R19, R9, R4, RZ ;  /* 0x0000000409137223 */ /* 0x000fc800000000ff */
[----:B------:R-:W-:-:S04]  /*3aa0*/  FFMA R0, -R24, R19, R4 ;  /* 0x0000001318007223 */ /* 0x000fc80000000104 */
[----:B------:R-:W-:Y:S01]  /*3ab0*/  FFMA R9, R9, R0, R19 ;  /* 0x0000000009097223 */ /* 0x000fe20000000013 */
[----:B01----:R-:W-:Y:S06]  /*3ac0*/  @!P0 BRA `(.L_x_52) ;  /* 0x0000000000088947 */ /* 0x003fec0003800000 */
[----:B------:R-:W-:-:S07]  /*3ad0*/  MOV R14, 0x3af0 ;  /* 0x00003af0000e7802 */ /* 0x000fce0000000f00 */
[----:B------:R-:W-:Y:S05]  /*3ae0*/  CALL.REL.NOINC `($__internal_0_$__cuda_sm3x_div_rn_noftz_f32_slowpath) ;  /* 0x0000000c00c07944 */ /* 0x000fea0003c00000 */
.L_x_52:
[----:B------:R-:W-:Y:S05]  /*3af0*/  BSYNC.RECONVERGENT B2 ;  /* 0x0000000000027941 */ /* 0x000fea0003800200 */
.L_x_51:
        /* <DEDUP_REMOVED lines=14> */
.L_x_54:
[----:B------:R-:W-:Y:S05]  /*3be0*/  BSYNC.RECONVERGENT B2 ;  /* 0x0000000000027941 */ /* 0x000fea0003800200 */
.L_x_53:
        /* <DEDUP_REMOVED lines=14> */
.L_x_56:
[----:B------:R-:W-:Y:S05]  /*3cd0*/  BSYNC.RECONVERGENT B2 ;  /* 0x0000000000027941 */ /* 0x000fea0003800200 */
.L_x_55:
        /* <DEDUP_REMOVED lines=13> */
.L_x_58:
[----:B------:R-:W-:Y:S05]  /*3db0*/  BSYNC.RECONVERGENT B2 ;  /* 0x0000000000027941 */ /* 0x000fea0003800200 */
.L_x_57:
[----:B------:R0:W-:Y:S01]  /*3dc0*/  STG.E desc[UR10][R10.64+0xc], R9 ;  /* 0x00000c090a007986 */ /* 0x0001e2000c10190a */
[----:B------:R-:W-:Y:S02]  /*3dd0*/  IADD3 R14, P0, PT, R10, 0x20, RZ ;  /* 0x000000200a0e7810 */ /* 0x000fe40007f1e0ff */
[----:B------:R-:W-:-:S03]  /*3de0*/  IADD3 R12, PT, PT, R12, 0x20, RZ ;  /* 0x000000200c0c7810 */ /* 0x000fc60007ffe0ff */
[----:B------:R-:W-:Y:S01]  /*3df0*/  IMAD.X R15, RZ, RZ, R11, P0 ;  /* 0x000000ffff0f7224 */ /* 0x000fe200000e060b */
[----:B------:R-:W-:Y:S07]  /*3e00*/  BRA.U UP0, `(.L_x_59) ;  /* 0xfffffff9000c7547 */ /* 0x000fee000b83ffff */
.L_x_42:
[----:B------:R-:W-:-:S09]  /*3e10*/  UISETP.NE.AND UP0, UPT, UR14, URZ, UPT ;  /* 0x000000ff0e00728c */ /* 0x000fd2000bf05270 */
[----:B------:R-:W-:Y:S05]  /*3e20*/  BRA.U !UP0, `(.L_x_41) ;  /* 0x0000000908607547 */ /* 0x000fea000b800000 */
[----:B------:R-:W-:-:S09]  /*3e30*/  UISETP.GE.U32.AND UP0, UPT, UR14, 0x4, UPT ;  /* 0x000000040e00788c */ /* 0x000fd2000bf06070 */
[----:B------:R-:W-:Y:S05]  /*3e40*/  BRA.U !UP0, `(.L_x_60) ;  /* 0x00000005082c7547 */ /* 0x000fea000b800000 */
[----:B--2-4-:R-:W-:-:S05]  /*3e50*/  LEA R5, R13, R2, 0x2 ;  /* 0x000000020d057211 */ /* 0x014fca00078e10ff */
[----:B0-----:R-:W2:Y:S01]  /*3e60*/  LDL R11, [R5] ;  /* 0x00000000050b7983 */ /* 0x001ea20000100800 */
[----:B------:R-:W0:Y:S01]  /*3e70*/  MUFU.RCP R7, R24 ;  /* 0x0000001800077308 */ /* 0x000e220000001000 */
[----:B------:R-:W-:Y:S01]  /*3e80*/  BSSY.RECONVERGENT B2, `(.L_x_61) ;  /* 0x000000b000027945 */ /* 0x000fe20003800200 */
[----:B0-----:R-:W-:-:S04]  /*3e90*/  FFMA R0, -R24, R7, 1 ;  /* 0x3f80000018007423 */ /* 0x001fc80000000107 */
[----:B------:R-:W-:Y:S02]  /*3ea0*/  FFMA R0, R7, R0, R7 ;  /* 0x0000000007007223 */ /* 0x000fe40000000007 */
[----:B--2---:R-:W0:Y:S02]  /*3eb0*/  FCHK P0, R11, R24 ;  /* 0x000000180b007302 */ /* 0x004e240000000000 */
[----:B------:R-:W-:-:S04]  /*3ec0*/  FFMA R7, R0, R11, RZ ;  /* 0x0000000b00077223 */ /* 0x000fc800000000ff */
[----:B------:R-:W-:-:S04]  /*3ed0*/  FFMA R4, -R24, R7, R11 ;  /* 0x0000000718047223 */ /* 0x000fc8000000010b */
[----:B------:R-:W-:Y:S01]  /*3ee0*/  FFMA R9, R0, R4, R7 ;  /* 0x0000000400097223 */ /* 0x000fe20000000007 */
[----:B0-----:R-:W-:Y:S06]  /*3ef0*/  @!P0 BRA `(.L_x_62) ;  /* 0x00000000000c8947 */ /* 0x001fec0003800000 */
[----:B------:R-:W-:Y:S02]  /*3f00*/  MOV R4, R11 ;  /* 0x0000000b00047202 */ /* 0x000fe40000000f00 */
[----:B------:R-:W-:-:S07]  /*3f10*/  MOV R14, 0x3f30 ;  /* 0x00003f30000e7802 */ /* 0x000fce0000000f00 */
[----:B-----5:R-:W-:Y:S05]  /*3f20*/  CALL.REL.NOINC `($__internal_0_$__cuda_sm3x_div_rn_noftz_f32_slowpath) ;  /* 0x0000000800b07944 */ /* 0x020fea0003c00000 */
.L_x_62:
[----:B------:R-:W-:Y:S05]  /*3f30*/  BSYNC.RECONVERGENT B2 ;  /* 0x0000000000027941 */ /* 0x000fea0003800200 */
.L_x_61:
[----:B------:R-:W2:Y:S01]  /*3f40*/  LDL R15, [R5+0x4] ;  /* 0x00000400050f7983 */ /* 0x000ea20000100800 */
[----:B------:R-:W0:Y:S01]  /*3f50*/  LDCU.64 UR6, c[0x0][0x398] ;  /* 0x00007300ff0677ac */ /* 0x000e220008000a00 */
[----:B------:R-:W-:Y:S01]  /*3f60*/  IMAD.IADD R0, R8, 0x1, R13 ;  /* 0x0000000108007824 */ /* 0x000fe200078e020d */
[----:B------:R-:W1:Y:S01]  /*3f70*/  MUFU.RCP R11, R24 ;  /* 0x00000018000b7308 */ /* 0x000e620000001000 */
[----:B------:R-:W-:Y:S03]  /*3f80*/  BSSY.RECONVERGENT B2, `(.L_x_63) ;  /* 0x0000011000027945 */ /* 0x000fe60003800200 */
[----:B------:R-:W-:-:S04]  /*3f90*/  IADD3 R0, P0, PT, R0, UR9, RZ ;  /* 0x0000000900007c10 */ /* 0x000fc8000ff1e0ff */
[----:B------:R-:W-:Y:S02]  /*3fa0*/  IADD3.X R7, PT, PT, RZ, UR13, RZ, P0, !PT ;  /* 0x0000000dff077c10 */ /* 0x000fe400087fe4ff */
[----:B0-----:R-:W-:-:S04]  /*3fb0*/  LEA R6, P0, R0, UR6, 0x2 ;  /* 0x0000000600067c11 */ /* 0x001fc8000f8010ff */
[----:B------:R-:W-:Y:S01]  /*3fc0*/  LEA.HI.X R7, R0, UR7, R7, 0x2, P0 ;  /* 0x0000000700077c11 */ /* 0x000fe200080f1407 */
[----:B-1----:R-:W-:-:S04]  /*3fd0*/  FFMA R0, -R24, R11, 1 ;  /* 0x3f80000018007423 */ /* 0x002fc8000000010b */
[----:B------:R0:W-:Y:S01]  /*3fe0*/  STG.E desc[UR10][R6.64], R9 ;  /* 0x0000000906007986 */ /* 0x0001e2000c10190a */
[----:B------:R-:W-:Y:S02]  /*3ff0*/  FFMA R0, R11, R0, R11 ;  /* 0x000000000b007223 */ /* 0x000fe4000000000b */
[----:B--2---:R-:W1:Y:S02]  /*4000*/  FCHK P0, R15, R24 ;  /* 0x000000180f007302 */ /* 0x004e640000000000 */
[----:B------:R-:W-:-:S04]  /*4010*/  FFMA R11, R0, R15, RZ ;  /* 0x0000000f000b7223 */ /* 0x000fc800000000ff */
[----:B------:R-:W-:-:S04]  /*4020*/  FFMA R4, -R24, R11, R15 ;  /* 0x0000000b18047223 */ /* 0x000fc8000000010f */
[----:B------:R-:W-:Y:S01]  /*4030*/  FFMA R11, R0, R4, R11 ;  /* 0x00000004000b7223 */ /* 0x000fe2000000000b */
[----:B01----:R-:W-:Y:S06]  /*4040*/  @!P0 BRA `(.L_x_64) ;  /* 0x0000000000108947 */ /* 0x003fec0003800000 */
[----:B------:R-:W-:Y:S02]  /*4050*/  MOV R4, R15 ;  /* 0x0000000f00047202 */ /* 0x000fe40000000f00 */
[----:B------:R-:W-:-:S07]  /*4060*/  MOV R14, 0x4080 ;  /* 0x00004080000e7802 */ /* 0x000fce0000000f00 */
[----:B-----5:R-:W-:Y:S05]  /*4070*/  CALL.REL.NOINC `($__internal_0_$__cuda_sm3x_div_rn_noftz_f32_slowpath) ;  /* 0x00000008005c7944 */ /* 0x020fea0003c00000 */
[----:B------:R-:W-:-:S07]  /*4080*/  IMAD.MOV.U32 R11, RZ, RZ, R9 ;  /* 0x000000ffff0b7224 */ /* 0x000fce00078e0009 */
.L_x_64:
[----:B------:R-:W-:Y:S05]  /*4090*/  BSYNC.RECONVERGENT B2 ;  /* 0x0000000000027941 */ /* 0x000fea0003800200 */
.L_x_63:
[----:B------:R-:W2:Y:S01]  /*40a0*/  LDL R15, [R5+0x8] ;  /* 0x00000800050f7983 */ /* 0x000ea20000100800 */
[----:B------:R-:W0:Y:S01]  /*40b0*/  LDCU.64 UR6, c[0x0][0x398] ;  /* 0x00007300ff0677ac */ /* 0x000e220008000a00 */
[----:B------:R-:W-:Y:S01]  /*40c0*/  IADD3 R0, P0, P1, R13, UR9, R8 ;  /* 0x000000090d007c10 */ /* 0x000fe2000f91e008 */
[----:B------:R-:W1:Y:S01]  /*40d0*/  MUFU.RCP R9, R24 ;  /* 0x0000001800097308 */ /* 0x000e620000001000 */
[----:B------:R-:W-:Y:S02]  /*40e0*/  BSSY.RECONVERGENT B2, `(.L_x_65) ;  /* 0x000000f000027945 */ /* 0x000fe40003800200 */
[----:B------:R-:W-:Y:S02]  /*40f0*/  IADD3.X R7, PT, PT, RZ, UR13, RZ, P0, P1 ;  /* 0x0000000dff077c10 */ /* 0x000fe400087e24ff */
        /* <DEDUP_REMOVED lines=13> */
.L_x_66:
[----:B------:R-:W-:Y:S05]  /*41d0*/  BSYNC.RECONVERGENT B2 ;  /* 0x0000000000027941 */ /* 0x000fea0003800200 */
.L_x_65:
[----:B------:R-:W2:Y:S01]  /*41e0*/  LDL R5, [R5+0xc] ;  /* 0x00000c0005057983 */ /* 0x000ea20000100800 */
        /* <DEDUP_REMOVED lines=14> */
.L_x_68:
[----:B------:R-:W-:Y:S05]  /*42d0*/  BSYNC.RECONVERGENT B2 ;  /* 0x0000000000027941 */ /* 0x000fea0003800200 */
.L_x_67:
[----:B------:R1:W-:Y:S01]  /*42e0*/  STG.E desc[UR10][R6.64+0xc], R11 ;  /* 0x00000c0b06007986 */ /* 0x0003e2000c10190a */
[----:B------:R-:W-:-:S07]  /*42f0*/  IADD3 R13, PT, PT, R13, 0x4, RZ ;  /* 0x000000040d0d7810 */ /* 0x000fce0007ffe0ff */
.L_x_60:
[----:B------:R-:W-:-:S09]  /*4300*/  UISETP.NE.AND UP0, UPT, UR15, URZ, UPT ;  /* 0x000000ff0f00728c */ /* 0x000fd2000bf05270 */
[----:B------:R-:W-:Y:S05]  /*4310*/  BRA.U !UP0, `(.L_x_41) ;  /* 0x0000000508247547 */ /* 0x000fea000b800000 */
[----:B------:R-:W-:-:S09]  /*4320*/  UISETP.NE.AND UP0, UPT, UR15, 0x1, UPT ;  /* 0x000000010f00788c */ /* 0x000fd2000bf05270 */
[----:B------:R-:W-:Y:S05]  /*4330*/  BRA.U !UP0, `(.L_x_69) ;  /* 0x0000000108b07547 */ /* 0x000fea000b800000 */
[----:B--2-4-:R-:W-:-:S05]  /*4340*/  LEA R5, R13, R2, 0x2 ;  /* 0x000000020d057211 */ /* 0x014fca00078e10ff */
[----:B01----:R-:W2:Y:S01]  /*4350*/  LDL R11, [R5] ;  /* 0x00000000050b7983 */ /* 0x003ea20000100800 */
        /* <DEDUP_REMOVED lines=9> */
[----:B------:R-:W-:Y:S01]  /*43f0*/  IMAD.MOV.U32 R4, RZ, RZ, R11 ;  /* 0x000000ffff047224 */ /* 0x000fe200078e000b */
[----:B------:R-:W-:-:S07]  /*4400*/  MOV R14, 0x4420 ;  /* 0x00004420000e7802 */ /* 0x000fce0000000f00 */
[----:B-----5:R-:W-:Y:S05]  /*4410*/  CALL.REL.NOINC `($__internal_0_$__cuda_sm3x_div_rn_noftz_f32_slowpath) ;  /* 0x0000000400747944 */ /* 0x020fea0003c00000 */
.L_x_71:
[----:B------:R-:W-:Y:S05]  /*4420*/  BSYNC.RECONVERGENT B2 ;  /* 0x0000000000027941 */ /* 0x000fea0003800200 */
.L_x_70:
[----:B------:R-:W2:Y:S01]  /*4430*/  LDL R15, [R5+0x4] ;  /* 0x00000400050f7983 */ /* 0x000ea20000100800 */
[----:B------:R-:W0:Y:S01]  /*4440*/  LDCU.64 UR6, c[0x0][0x398] ;  /* 0x00007300ff0677ac */ /* 0x000e220008000a00 */
[----:B------:R-:W-:Y:S01]  /*4450*/  IADD3 R0, PT, PT, R8, R13, RZ ;  /* 0x0000000d08007210 */ /* 0x000fe20007ffe0ff */
[----:B------:R-:W1:Y:S01]  /*4460*/  MUFU.RCP R11, R24 ;  /* 0x00000018000b7308 */ /* 0x000e620000001000 */
[----:B------:R-:W-:Y:S02]  /*4470*/  BSSY.RECONVERGENT B2, `(.L_x_72) ;  /* 0x0000011000027945 */ /* 0x000fe40003800200 */
        /* <DEDUP_REMOVED lines=12> */
[----:B------:R-:W-:Y:S01]  /*4540*/  IMAD.MOV.U32 R4, RZ, RZ, R15 ;  /* 0x000000ffff047224 */ /* 0x000fe200078e000f */
[----:B------:R-:W-:-:S07]  /*4550*/  MOV R14, 0x4570 ;  /* 0x00004570000e7802 */ /* 0x000fce0000000f00 */
[----:B-----5:R-:W-:Y:S05]  /*4560*/  CALL.REL.NOINC `($__internal_0_$__cuda_sm3x_div_rn_noftz_f32_slowpath) ;  /* 0x0000000400207944 */ /* 0x020fea0003c00000 */
[----:B------:R-:W-:-:S07]  /*4570*/  MOV R11, R9 ;  /* 0x00000009000b7202 */ /* 0x000fce0000000f00 */
.L_x_73:
[----:B------:R-:W-:Y:S05]  /*4580*/  BSYNC.RECONVERGENT B2 ;  /* 0x0000000000027941 */ /* 0x000fea0003800200 */
.L_x_72:
[----:B------:R-:W0:Y:S01]  /*4590*/  LDCU.64 UR6, c[0x0][0x398] ;  /* 0x00007300ff0677ac */ /* 0x000e220008000a00 */
[C---:B------:R-:W-:Y:S02]  /*45a0*/  IADD3 R0, P0, P1, R13.reuse, UR9, R8 ;  /* 0x000000090d007c10 */ /* 0x040fe4000f91e008 */
[----:B------:R-:W-:Y:S02]  /*45b0*/  IADD3 R13, PT, PT, R13, 0x2, RZ ;  /* 0x000000020d0d7810 */ /* 0x000fe40007ffe0ff */
[----:B------:R-:W-:Y:S02]  /*45c0*/  IADD3.X R5, PT, PT, RZ, UR13, RZ, P0, P1 ;  /* 0x0000000dff057c10 */ /* 0x000fe400087e24ff */
[----:B0-----:R-:W-:-:S04]  /*45d0*/  LEA R4, P0, R0, UR6, 0x2 ;  /* 0x0000000600047c11 */ /* 0x001fc8000f8010ff */
[----:B------:R-:W-:-:S05]  /*45e0*/  LEA.HI.X R5, R0, UR7, R5, 0x2, P0 ;  /* 0x0000000700057c11 */ /* 0x000fca00080f1405 */
[----:B------:R3:W-:Y:S04]  /*45f0*/  STG.E desc[UR10][R4.64+0x4], R11 ;  /* 0x0000040b04007986 */ /* 0x0007e8000c10190a */
.L_x_69:
[----:B------:R-:W0:Y:S02]  /*4600*/  LDCU UR4, c[0x0][0x3b4] ;  /* 0x00007680ff0477ac */ /* 0x000e240008000800 */
[----:B0-----:R-:W-:-:S04]  /*4610*/  ULOP3.LUT UR4, UR4, 0x1, URZ, 0xc0, !UPT ;  /* 0x0000000104047892 */ /* 0x001fc8000f8ec0ff */
[----:B------:R-:W-:-:S09]  /*4620*/  UISETP.NE.U32.AND UP0, UPT, UR4, 0x1, UPT ;  /* 0x000000010400788c */ /* 0x000fd2000bf05070 */
[----:B------:R-:W-:Y:S05]  /*4630*/  BRA.U UP0, `(.L_x_41) ;  /* 0x00000001005c7547 */ /* 0x000fea000b800000 */
[----:B------:R-:W-:-:S05]  /*4640*/  IMAD R2, R13, 0x4, R2 ;  /* 0x000000040d027824 */ /* 0x000fca00078e0202 */
[----:B------:R-:W2:Y:S02]  /*4650*/  LDL R9, [R2] ;  /* 0x0000000002097983 */ /* 0x000ea40000100800 */
[----:B--234-:R-:W0:Y:S01]  /*4660*/  MUFU.RCP R5, R24 ;  /* 0x0000001800057308 */ /* 0x01ce220000001000 */
[----:B------:R-:W-:Y:S01]  /*4670*/  BSSY.RECONVERGENT B2, `(.L_x_74) ;  /* 0x000000c000027945 */ /* 0x000fe20003800200 */
[----:B0-----:R-:W-:-:S04]  /*4680*/  FFMA R0, -R24, R5, 1 ;  /* 0x3f80000018007423 */ /* 0x001fc80000000105 */
[----:B------:R-:W-:Y:S02]  /*4690*/  FFMA R0, R5, R0, R5 ;  /* 0x0000000005007223 */ /* 0x000fe40000000005 */
[----:B------:R-:W0:Y:S02]  /*46a0*/  FCHK P0, R9, R24 ;  /* 0x0000001809007302 */ /* 0x000e240000000000 */
[----:B------:R-:W-:-:S04]  /*46b0*/  FFMA R5, R0, R9, RZ ;  /* 0x0000000900057223 */ /* 0x000fc800000000ff */
[----:B------:R-:W-:-:S04]  /*46c0*/  FFMA R4, -R24, R5, R9 ;  /* 0x0000000518047223 */ /* 0x000fc80000000109 */
[----:B-1----:R-:W-:Y:S01]  /*46d0*/  FFMA R7, R0, R4, R5 ;  /* 0x0000000400077223 */ /* 0x002fe20000000005 */
[----:B0-----:R-:W-:Y:S06]  /*46e0*/  @!P0 BRA `(.L_x_75) ;  /* 0x0000000000108947 */ /* 0x001fec0003800000 */
[----:B------:R-:W-:Y:S02]  /*46f0*/  MOV R4, R9 ;  /* 0x0000000900047202 */ /* 0x000fe40000000f00 */
[----:B------:R-:W-:-:S07]  /*4700*/  MOV R14, 0x4720 ;  /* 0x00004720000e7802 */ /* 0x000fce0000000f00 */
[----:B-----5:R-:W-:Y:S05]  /*4710*/  CALL.REL.NOINC `($__internal_0_$__cuda_sm3x_div_rn_noftz_f32_slowpath) ;  /* 0x0000000000b47944 */ /* 0x020fea0003c00000 */
[----:B------:R-:W-:-:S07]  /*4720*/  MOV R7, R9 ;  /* 0x0000000900077202 */ /* 0x000fce0000000f00 */
.L_x_75:
[----:B------:R-:W-:Y:S05]  /*4730*/  BSYNC.RECONVERGENT B2 ;  /* 0x0000000000027941 */ /* 0x000fea0003800200 */
.L_x_74:
[----:B------:R-:W0:Y:S01]  /*4740*/  LDCU.64 UR6, c[0x0][0x398] ;  /* 0x00007300ff0677ac */ /* 0x000e220008000a00 */
[----:B------:R-:W-:-:S05]  /*4750*/  IMAD.IADD R8, R8, 0x1, R13 ;  /* 0x0000000108087824 */ /* 0x000fca00078e020d */
[----:B------:R-:W-:-:S04]  /*4760*/  IADD3 R8, P0, PT, R8, UR9, RZ ;  /* 0x0000000908087c10 */ /* 0x000fc8000ff1e0ff */
[----:B------:R-:W-:Y:S02]  /*4770*/  IADD3.X R5, PT, PT, RZ, UR13, RZ, P0, !PT ;  /* 0x0000000dff057c10 */ /* 0x000fe400087fe4ff */
[----:B0-----:R-:W-:-:S04]  /*4780*/  LEA R4, P0, R8, UR6, 0x2 ;  /* 0x0000000608047c11 */ /* 0x001fc8000f8010ff */
[----:B------:R-:W-:-:S05]  /*4790*/  LEA.HI.X R5, R8, UR7, R5, 0x2, P0 ;  /* 0x0000000708057c11 */ /* 0x000fca00080f1405 */
[----:B------:R0:W-:Y:S04]  /*47a0*/  STG.E desc[UR10][R4.64], R7 ;  /* 0x0000000704007986 */ /* 0x0001e8000c10190a */
.L_x_41:
[C---:B0-234-:R-:W-:Y:S01]  /*47b0*/  FMUL R5, R24.reuse, 8388608 ;  /* 0x4b00000018057820 */ /* 0x05dfe20000400000 */
[----:B------:R-:W-:Y:S01]  /*47c0*/  FSETP.GEU.AND P0, PT, R24, 1.175494350822287508e-38, PT ;  /* 0x008000001800780b */ /* 0x000fe20003f0e000 */
[----:B-1----:R-:W-:Y:S01]  /*47d0*/  HFMA2 R7, -RZ, RZ, 1.5048828125, 33.21875 ;  /* 0x3e055027ff077431 */ /* 0x002fe200000001ff */
[----:B------:R-:W0:Y:S01]  /*47e0*/  LDCU.64 UR6, c[0x0][0x3a0] ;  /* 0x00007400ff0677ac */ /* 0x000e220008000a00 */
[----:B------:R-:W-:Y:S02]  /*47f0*/  IADD3 R3, P1, PT, R3, UR5, RZ ;  /* 0x0000000503037c10 */ /* 0x000fe4000ff3e0ff */
[----:B------:R-:W-:-:S04]  /*4800*/  FSEL R5, R5, R24, !P0 ;  /* 0x0000001805057208 */ /* 0x000fc80004000000 */
[----:B------:R-:W-:-:S04]  /*4810*/  IADD3 R0, PT, PT, R5, -0x3f2aaaab, RZ ;  /* 0xc0d5555505007810 */ /* 0x000fc80007ffe0ff */
[----:B------:R-:W-:-:S05]  /*4820*/  LOP3.LUT R2, R0, 0xff800000, RZ, 0xc0, !PT ;  /* 0xff80000000027812 */ /* 0x000fca00078ec0ff */
[----:B------:R-:W-:-:S04]  /*4830*/  IMAD.IADD R0, R5, 0x1, -R2 ;  /* 0x0000000105007824 */ /* 0x000fc800078e0a02 */
[----:B------:R-:W-:Y:S01]  /*4840*/  FADD R4, R0, -1 ;  /* 0xbf80000000047421 */ /* 0x000fe20000000000 */
[----:B------:R-:W-:Y:S02]  /*4850*/  FSEL R0, RZ, -23, P0 ;  /* 0xc1b80000ff007808 */ /* 0x000fe40000000000 */
[----:B------:R-:W-:Y:S01]  /*4860*/  ISETP.GT.U32.AND P0, PT, R5, 0x7f7fffff, PT ;  /* 0x7f7fffff0500780c */ /* 0x000fe20003f04070 */
[----:B------:R-:W-:-:S04]  /*4870*/  FFMA R7, R4, -R7, 0.14084610342979431152 ;  /* 0x3e1039f604077423 */ /* 0x000fc80000000807 */
[----:B------:R-:W-:-:S04]  /*4880*/  FFMA R7, R4, R7, -0.12148627638816833496 ;  /* 0xbdf8cdcc04077423 */ /* 0x000fc80000000007 */
[----:B------:R-:W-:-:S04]  /*4890*/  FFMA R7, R4, R7, 0.13980610668659210205 ;  /* 0x3e0f295504077423 */ /* 0x000fc80000000007 */
[----:B------:R-:W-:-:S04]  /*48a0*/  FFMA R7, R4, R7, -0.16684235632419586182 ;  /* 0xbe2ad8b904077423 */ /* 0x000fc80000000007 */
[----:B------:R-:W-:-:S04]  /*48b0*/  FFMA R7, R4, R7, 0.20012299716472625732 ;  /* 0x3e4ced0b04077423 */ /* 0x000fc80000000007 */
[----:B------:R-:W-:-:S04]  /*48c0*/  FFMA R7, R4, R7, -0.24999669194221496582 ;  /* 0xbe7fff2204077423 */ /* 0x000fc80000000007 */
[----:B------:R-:W-:-:S04]  /*48d0*/  FFMA R7, R4, R7, 0.33333182334899902344 ;  /* 0x3eaaaa7804077423 */ /* 0x000fc80000000007 */
[C---:B------:R-:W-:Y:S01]  /*48e0*/  FFMA R9, R4.reuse, R7, -0.5 ;  /* 0xbf00000004097423 */ /* 0x040fe20000000007 */
[----:B------:R-:W-:Y:S02]  /*48f0*/  I2FP.F32.S32 R7, R2 ;  /* 0x0000000200077245 */ /* 0x000fe40000201400 */
[----:B------:R-:W-:Y:S01]  /*4900*/  MOV R2, 0x7f800000 ;  /* 0x7f80000000027802 */ /* 0x000fe20000000f00 */
[C---:B------:R-:W-:Y:S02]  /*4910*/  FMUL R9, R4.reuse, R9 ;  /* 0x0000000904097220 */ /* 0x040fe40000400000 */
[----:B------:R-:W-:Y:S02]  /*4920*/  FFMA R0, R7, 1.1920928955078125e-07, R0 ;  /* 0x3400000007007823 */ /* 0x000fe40000000000 */
[----:B------:R-:W-:Y:S01]  /*4930*/  FFMA R9, R4, R9, R4 ;  /* 0x0000000904097223 */ /* 0x000fe20000000004 */
[----:B------:R-:W-:-:S03]  /*4940*/  IMAD.U32 R4, RZ, RZ, UR5 ;  /* 0x00000005ff047e24 */ /* 0x000fc6000f8e00ff */
[----:B------:R-:W-:Y:S01]  /*4950*/  FFMA R0, R0, 0.69314718246459960938, R9 ;  /* 0x3f31721800007823 */ /* 0x000fe20000000009 */
[C---:B------:R-:W-:Y:S01]  /*4960*/  @P0 FFMA R0, R5.reuse, R2, +INF ;  /* 0x7f80000005000423 */ /* 0x040fe20000000002 */
[----:B------:R-:W-:Y:S02]  /*4970*/  FSETP.NEU.AND P0, PT, R5, RZ, PT ;  /* 0x000000ff0500720b */ /* 0x000fe40003f0d000 */
[----:B------:R-:W-:Y:S02]  /*4980*/  LEA.HI.X.SX32 R4, R4, RZ, 0x1, P1 ;  /* 0x000000ff04047211 */ /* 0x000fe400008f0eff */
[----:B------:R-:W-:Y:S02]  /*4990*/  FSEL R0, R0, -INF , P0 ;  /* 0xff80000000007808 */ /* 0x000fe40000000000 */
[----:B0-----:R-:W-:-:S03]  /*49a0*/  LEA R2, P1, R3, UR6, 0x2 ;  /* 0x0000000603027c11 */ /* 0x001fc6000f8210ff */
[----:B------:R-:W-:Y:S01]  /*49b0*/  FADD R17, R0, R17 ;  /* 0x0000001100117221 */ /* 0x000fe20000000000 */
[----:B------:R-:W-:-:S05]  /*49c0*/  LEA.HI.X R3, R3, UR7, R4, 0x2, P1 ;  /* 0x0000000703037c11 */ /* 0x000fca00088f1404 */
[----:B------:R-:W-:Y:S01]  /*49d0*/  STG.E desc[UR10][R2.64], R17 ;  /* 0x0000001102007986 */ /* 0x000fe2000c10190a */
[----:B------:R-:W-:Y:S05]  /*49e0*/  EXIT ;  /* 0x000000000000794d */ /* 0x000fea0003800000 */
        .weak           $__internal_0_$__cuda_sm3x_div_rn_noftz_f32_slowpath
        .type           $__internal_0_$__cuda_sm3x_div_rn_noftz_f32_slowpath,@function
        .size           $__internal_0_$__cuda_sm3x_div_rn_noftz_f32_slowpath,(.L_x_88 - $__internal_0_$__cuda_sm3x_div_rn_noftz_f32_slowpath)
$__internal_0_$__cuda_sm3x_div_rn_noftz_f32_slowpath:
[----:B------:R-:W-:Y:S01]  /*49f0*/  SHF.R.U32.HI R9, RZ, 0x17, R24 ;  /* 0x00000017ff097819 */ /* 0x000fe20000011618 */
[----:B------:R-:W-:Y:S01]  /*4a00*/  BSSY.RECONVERGENT B0, `(.L_x_76) ;  /* 0x0000065000007945 */ /* 0x000fe20003800200 */
[--C-:B------:R-:W-:Y:S01]  /*4a10*/  SHF.R.U32.HI R0, RZ, 0x17, R4.reuse ;  /* 0x00000017ff007819 */ /* 0x100fe20000011604 */
[----:B------:R-:W-:Y:S01]  /*4a20*/  IMAD.MOV.U32 R21, RZ, RZ, R4 ;  /* 0x000000ffff157224 */ /* 0x000fe200078e0004 */
[----:B------:R-:W-:Y:S02]  /*4a30*/  LOP3.LUT R9, R9, 0xff, RZ, 0xc0, !PT ;  /* 0x000000ff09097812 */ /* 0x000fe400078ec0ff */
[----:B------:R-:W-:Y:S02]  /*4a40*/  LOP3.LUT R0, R0, 0xff, RZ, 0xc0, !PT ;  /* 0x000000ff00007812 */ /* 0x000fe400078ec0ff */
[----:B------:R-:W-:Y:S02]  /*4a50*/  IADD3 R18, PT, PT, R9, -0x1, RZ ;  /* 0xffffffff09127810 */ /* 0x000fe40007ffe0ff */
[----:B------:R-:W-:-:S02]  /*4a60*/  IADD3 R15, PT, PT, R0, -0x1, RZ ;  /* 0xffffffff000f7810 */ /* 0x000fc40007ffe0ff */
[----:B------:R-:W-:Y:S02]  /*4a70*/  ISETP.GT.U32.AND P0, PT, R18, 0xfd, PT ;  /* 0x000000fd1200780c */ /* 0x000fe40003f04070 */
[----:B------:R-:W-:Y:S02]  /*4a80*/  MOV R16, R24 ;  /* 0x0000001800107202 */ /* 0x000fe40000000f00 */
[----:B------:R-:W-:-:S13]  /*4a90*/  ISETP.GT.U32.OR P0, PT, R15, 0xfd, P0 ;  /* 0x000000fd0f00780c */ /* 0x000fda0000704470 */
[----:B------:R-:W-:Y:S01]  /*4aa0*/  @!P0 MOV R15, RZ ;  /* 0x000000ff000f8202 */ /* 0x000fe20000000f00 */
[----:B------:R-:W-:Y:S06]  /*4ab0*/  @!P0 BRA `(.L_x_77) ;  /* 0x0000000000608947 */ /* 0x000fec0003800000 */
[----:B------:R-:W-:Y:S02]  /*4ac0*/  FSETP.GTU.FTZ.AND P0, PT, |R4|, +INF , PT ;  /* 0x7f8000000400780b */ /* 0x000fe40003f1c200 */
[----:B------:R-:W-:-:S04]  /*4ad0*/  FSETP.GTU.FTZ.AND P1, PT, |R24|, +INF , PT ;  /* 0x7f8000001800780b */ /* 0x000fc80003f3c200 */
[----:B------:R-:W-:-:S13]  /*4ae0*/  PLOP3.LUT P0, PT, P0, P1, PT, 0xf8, 0x8f ;  /* 0x00000000008f781c */ /* 0x000fda0000703f70 */
[----:B------:R-:W-:Y:S05]  /*4af0*/  @P0 BRA `(.L_x_78) ;  /* 0x0000000400500947 */ /* 0x000fea0003800000 */
[----:B------:R-:W-:-:S13]  /*4b00*/  LOP3.LUT P0, RZ, R16, 0x7fffffff, R21, 0xc8, !PT ;  /* 0x7fffffff10ff7812 */ /* 0x000fda000780c815 */
[----:B------:R-:W-:Y:S05]  /*4b10*/  @!P0 BRA `(.L_x_79) ;  /* 0x0000000400408947 */ /* 0x000fea0003800000 */
[----:B------:R-:W-:Y:S02]  /*4b20*/  FSETP.NEU.FTZ.AND P1, PT, |R4|, +INF , PT ;  /* 0x7f8000000400780b */ /* 0x000fe40003f3d200 */
[----:B------:R-:W-:Y:S02]  /*4b30*/  FSETP.NEU.FTZ.AND P2, PT, |R24|, +INF , PT ;  /* 0x7f8000001800780b */ /* 0x000fe40003f5d200 */
[----:B------:R-:W-:-:S11]  /*4b40*/  FSETP.NEU.FTZ.AND P0, PT, |R4|, +INF , PT ;  /* 0x7f8000000400780b */ /* 0x000fd60003f1d200 */
[----:B------:R-:W-:Y:S05]  /*4b50*/  @!P2 BRA !P1, `(.L_x_79) ;  /* 0x000000040030a947 */ /* 0x000fea0004800000 */
[----:B------:R-:W-:-:S04]  /*4b60*/  LOP3.LUT P1, RZ, R21, 0x7fffffff, RZ, 0xc0, !PT ;  /* 0x7fffffff15ff7812 */ /* 0x000fc8000782c0ff */
[----:B------:R-:W-:-:S13]  /*4b70*/  PLOP3.LUT P1, PT, P2, P1, PT, 0x2f, 0xf2 ;  /* 0x0000000000f2781c */ /* 0x000fda0001722577 */
[----:B------:R-:W-:Y:S05]  /*4b80*/  @P1 BRA `(.L_x_80) ;  /* 0x00000004001c1947 */ /* 0x000fea0003800000 */
[----:B------:R-:W-:-:S04]  /*4b90*/  LOP3.LUT P1, RZ, R16, 0x7fffffff, RZ, 0xc0, !PT ;  /* 0x7fffffff10ff7812 */ /* 0x000fc8000782c0ff */
[----:B------:R-:W-:-:S13]  /*4ba0*/  PLOP3.LUT P0, PT, P0, P1, PT, 0x2f, 0xf2 ;  /* 0x0000000000f2781c */ /* 0x000fda0000702577 */
[----:B------:R-:W-:Y:S05]  /*4bb0*/  @P0 BRA `(.L_x_81) ;  /* 0x0000000400040947 */ /* 0x000fea0003800000 */
[----:B------:R-:W-:Y:S01]  /*4bc0*/  VIADD R15, R0, 0xffffffff ;  /* 0xffffffff000f7836 */ /* 0x000fe20000000000 */
[----:B------:R-:W-:-:S04]  /*4bd0*/  ISETP.GE.AND P1, PT, R18, RZ, PT ;  /* 0x000000ff1200720c */ /* 0x000fc80003f26270 */
[----:B------:R-:W-:-:S09]  /*4be0*/  ISETP.GE.AND P0, PT, R15, RZ, PT ;  /* 0x000000ff0f00720c */ /* 0x000fd20003f06270 */
[----:B------:R-:W-:-:S04]  /*4bf0*/  @!P1 FFMA R16, R24, 1.84467440737095516160e+19, RZ ;  /* 0x5f80000018109823 */ /* 0x000fc800000000ff */
[----:B------:R-:W-:Y:S01]  /*4c00*/  @P0 MOV R15, RZ ;  /* 0x000000ff000f0202 */ /* 0x000fe20000000f00 */
[----:B------:R-:W-:Y:S01]  /*4c10*/  @!P0 FFMA R21, R4, 1.84467440737095516160e+19, RZ ;  /* 0x5f80000004158823 */ /* 0x000fe200000000ff */
[----:B------:R-:W-:-:S05]  /*4c20*/  @!P0 MOV R15, 0xffffffc0 ;  /* 0xffffffc0000f8802 */ /* 0x000fca0000000f00 */
[----:B------:R-:W-:-:S07]  /*4c30*/  @!P1 VIADD R15, R15, 0x40 ;  /* 0x000000400f0f9836 */ /* 0x000fce0000000000 */
.L_x_77:
[----:B------:R-:W-:Y:S01]  /*4c40*/  LEA R19, R9, 0xc0800000, 0x17 ;  /* 0xc080000009137811 */ /* 0x000fe200078eb8ff */
[----:B------:R-:W-:Y:S01]  /*4c50*/  BSSY.RECONVERGENT B1, `(.L_x_82) ;  /* 0x0000036000017945 */ /* 0x000fe20003800200 */
[----:B------:R-:W-:Y:S02]  /*4c60*/  IADD3 R4, PT, PT, R0, -0x7f, RZ ;  /* 0xffffff8100047810 */ /* 0x000fe40007ffe0ff */
[----:B------:R-:W-:-:S03]  /*4c70*/  IADD3 R20, PT, PT, -R19, R16, RZ ;  /* 0x0000001013147210 */ /* 0x000fc60007ffe1ff */
[----:B------:R-:W-:Y:S01]  /*4c80*/  IMAD R0, R4, -0x800000, R21 ;  /* 0xff80000004007824 */ /* 0x000fe200078e0215 */
[----:B------:R0:W1:Y:S01]  /*4c90*/  MUFU.RCP R16, R20 ;  /* 0x0000001400107308 */ /* 0x0000620000001000 */
[----:B------:R-:W-:Y:S01]  /*4ca0*/  FADD.FTZ R19, -R20, -RZ ;  /* 0x800000ff14137221 */ /* 0x000fe20000010100 */
[----:B0-----:R-:W-:-:S05]  /*4cb0*/  IADD3 R20, PT, PT, R4, 0x7f, -R9 ;  /* 0x0000007f04147810 */ /* 0x001fca0007ffe809 */
[----:B------:R-:W-:Y:S02]  /*4cc0*/  IMAD.IADD R15, R20, 0x1, R15 ;  /* 0x00000001140f7824 */ /* 0x000fe400078e020f */
[----:B-1----:R-:W-:-:S04]  /*4cd0*/  FFMA R23, R16, R19, 1 ;  /* 0x3f80000010177423 */ /* 0x002fc80000000013 */
[----:B------:R-:W-:-:S04]  /*4ce0*/  FFMA R16, R16, R23, R16 ;  /* 0x0000001710107223 */ /* 0x000fc80000000010 */
[----:B------:R-:W-:-:S04]  /*4cf0*/  FFMA R21, R0, R16, RZ ;  /* 0x0000001000157223 */ /* 0x000fc800000000ff */
[----:B------:R-:W-:-:S04]  /*4d00*/  FFMA R18, R19, R21, R0 ;  /* 0x0000001513127223 */ /* 0x000fc80000000000 */
[----:B------:R-:W-:-:S04]  /*4d10*/  FFMA R21, R16, R18, R21 ;  /* 0x0000001210157223 */ /* 0x000fc80000000015 */
[----:B------:R-:W-:-:S04]  /*4d20*/  FFMA R0, R19, R21, R0 ;  /* 0x0000001513007223 */ /* 0x000fc80000000000 */
[----:B------:R-:W-:-:S05]  /*4d30*/  FFMA R18, R16, R0, R21 ;  /* 0x0000000010127223 */ /* 0x000fca0000000015 */
[----:B------:R-:W-:-:S04]  /*4d40*/  SHF.R.U32.HI R4, RZ, 0x17, R18 ;  /* 0x00000017ff047819 */ /* 0x000fc80000011612 */
[----:B------:R-:W-:-:S04]  /*4d50*/  LOP3.LUT R4, R4, 0xff, RZ, 0xc0, !PT ;  /* 0x000000ff04047812 */ /* 0x000fc800078ec0ff */
[----:B------:R-:W-:-:S04]  /*4d60*/  IADD3 R4, PT, PT, R4, R15, RZ ;  /* 0x0000000f04047210 */ /* 0x000fc80007ffe0ff */
[----:B------:R-:W-:-:S04]  /*4d70*/  IADD3 R9, PT, PT, R4, -0x1, RZ ;  /* 0xffffffff04097810 */ /* 0x000fc80007ffe0ff */
[----:B------:R-:W-:-:S13]  /*4d80*/  ISETP.GE.U32.AND P0, PT, R9, 0xfe, PT ;  /* 0x000000fe0900780c */ /* 0x000fda0003f06070 */
[----:B------:R-:W-:Y:S05]  /*4d90*/  @!P0 BRA `(.L_x_83) ;  /* 0x0000000000808947 */ /* 0x000fea0003800000 */
[----:B------:R-:W-:-:S13]  /*4da0*/  ISETP.GT.AND P0, PT, R4, 0xfe, PT ;  /* 0x000000fe0400780c */ /* 0x000fda0003f04270 */
[----:B------:R-:W-:Y:S05]  /*4db0*/  @P0 BRA `(.L_x_84) ;  /* 0x00000000006c0947 */ /* 0x000fea0003800000 */
[----:B------:R-:W-:-:S13]  /*4dc0*/  ISETP.GE.AND P0, PT, R4, 0x1, PT ;  /* 0x000000010400780c */ /* 0x000fda0003f06270 */
[----:B------:R-:W-:Y:S05]  /*4dd0*/  @P0 BRA `(.L_x_85) ;  /* 0x0000000000740947 */ /* 0x000fea0003800000 */
[----:B------:R-:W-:Y:S02]  /*4de0*/  ISETP.GE.AND P0, PT, R4, -0x18, PT ;  /* 0xffffffe80400780c */ /* 0x000fe40003f06270 */
[----:B------:R-:W-:-:S11]  /*4df0*/  LOP3.LUT R18, R18, 0x80000000, RZ, 0xc0, !PT ;  /* 0x8000000012127812 */ /* 0x000fd600078ec0ff */
[----:B------:R-:W-:Y:S05]  /*4e00*/  @!P0 BRA `(.L_x_85) ;  /* 0x0000000000688947 */ /* 0x000fea0003800000 */
[-CC-:B------:R-:W-:Y:S01]  /*4e10*/  FFMA.RZ R9, R16, R0.reuse, R21.reuse ;  /* 0x0000000010097223 */ /* 0x180fe2000000c015 */
[C---:B------:R-:W-:Y:S02]  /*4e20*/  ISETP.NE.AND P2, PT, R4.reuse, RZ, PT ;  /* 0x000000ff0400720c */ /* 0x040fe40003f45270 */
[----:B------:R-:W-:Y:S02]  /*4e30*/  ISETP.NE.AND P1, PT, R4, RZ, PT ;  /* 0x000000ff0400720c */ /* 0x000fe40003f25270 */
[----:B------:R-:W-:Y:S01]  /*4e40*/  LOP3.LUT R15, R9, 0x7fffff, RZ, 0xc0, !PT ;  /* 0x007fffff090f7812 */ /* 0x000fe200078ec0ff */
[CCC-:B------:R-:W-:Y:S01]  /*4e50*/  FFMA.RP R9, R16.reuse, R0.reuse, R21.reuse ;  /* 0x0000000010097223 */ /* 0x1c0fe20000008015 */
[----:B------:R-:W-:Y:S01]  /*4e60*/  FFMA.RM R0, R16, R0, R21 ;  /* 0x0000000010007223 */ /* 0x000fe20000004015 */
[C---:B------:R-:W-:Y:S01]  /*4e70*/  VIADD R16, R4.reuse, 0x20 ;  /* 0x0000002004107836 */ /* 0x040fe20000000000 */
[----:B------:R-:W-:Y:S02]  /*4e80*/  LOP3.LUT R15, R15, 0x800000, RZ, 0xfc, !PT ;  /* 0x008000000f0f7812 */ /* 0x000fe400078efcff */
[----:B------:R-:W-:-:S02]  /*4e90*/  IADD3 R4, PT, PT, -R4, RZ, RZ ;  /* 0x000000ff04047210 */ /* 0x000fc40007ffe1ff */
[----:B------:R-:W-:Y:S02]  /*4ea0*/  SHF.L.U32 R16, R15, R16, RZ ;  /* 0x000000100f107219 */ /* 0x000fe400000006ff */
[----:B------:R-:W-:Y:S02]  /*4eb0*/  FSETP.NEU.FTZ.AND P0, PT, R9, R0, PT ;  /* 0x000000000900720b */ /* 0x000fe40003f1d000 */
[----:B------:R-:W-:Y:S02]  /*4ec0*/  SEL R0, R4, RZ, P2 ;  /* 0x000000ff04007207 */ /* 0x000fe40001000000 */
[----:B------:R-:W-:Y:S02]  /*4ed0*/  ISETP.NE.AND P1, PT, R16, RZ, P1 ;  /* 0x000000ff1000720c */ /* 0x000fe40000f25270 */
[----:B------:R-:W-:Y:S02]  /*4ee0*/  SHF.R.U32.HI R0, RZ, R0, R15 ;  /* 0x00000000ff007219 */ /* 0x000fe4000001160f */
[----:B------:R-:W-:-:S02]  /*4ef0*/  PLOP3.LUT P0, PT, P0, P1, PT, 0xf8, 0x8f ;  /* 0x00000000008f781c */ /* 0x000fc40000703f70 */
[----:B------:R-:W-:Y:S02]  /*4f00*/  SHF.R.U32.HI R9, RZ, 0x1, R0 ;  /* 0x00000001ff097819 */ /* 0x000fe40000011600 */
[----:B------:R-:W-:-:S04]  /*4f10*/  SEL R4, RZ, 0x1, !P0 ;  /* 0x00000001ff047807 */ /* 0x000fc80004000000 */
[----:B------:R-:W-:-:S04]  /*4f20*/  LOP3.LUT R15, R4, 0x1, R9, 0xf8, !PT ;  /* 0x00000001040f7812 */ /* 0x000fc800078ef809 */
[----:B------:R-:W-:-:S04]  /*4f30*/  LOP3.LUT R0, R15, R0, RZ, 0xc0, !PT ;  /* 0x000000000f007212 */ /* 0x000fc800078ec0ff */
[----:B------:R-:W-:-:S04]  /*4f40*/  IADD3 R9, PT, PT, R9, R0, RZ ;  /* 0x0000000009097210 */ /* 0x000fc80007ffe0ff */
[----:B------:R-:W-:Y:S01]  /*4f50*/  LOP3.LUT R18, R9, R18, RZ, 0xfc, !PT ;  /* 0x0000001209127212 */ /* 0x000fe200078efcff */
[----:B------:R-:W-:Y:S06]  /*4f60*/  BRA `(.L_x_85) ;  /* 0x0000000000107947 */ /* 0x000fec0003800000 */
.L_x_84:
[----:B------:R-:W-:-:S04]  /*4f70*/  LOP3.LUT R18, R18, 0x80000000, RZ, 0xc0, !PT ;  /* 0x8000000012127812 */ /* 0x000fc800078ec0ff */
[----:B------:R-:W-:Y:S01]  /*4f80*/  LOP3.LUT R18, R18, 0x7f800000, RZ, 0xfc, !PT ;  /* 0x7f80000012127812 */ /* 0x000fe200078efcff */
[----:B------:R-:W-:Y:S06]  /*4f90*/  BRA `(.L_x_85) ;  /* 0x0000000000047947 */ /* 0x000fec0003800000 */
.L_x_83:
[----:B------:R-:W-:-:S07]  /*4fa0*/  IMAD R18, R15, 0x800000, R18 ;  /* 0x008000000f127824 */ /* 0x000fce00078e0212 */
.L_x_85:
[----:B------:R-:W-:Y:S05]  /*4fb0*/  BSYNC.RECONVERGENT B1 ;  /* 0x0000000000017941 */ /* 0x000fea0003800200 */
.L_x_82:
[----:B------:R-:W-:Y:S05]  /*4fc0*/  BRA `(.L_x_86) ;  /* 0x0000000000207947 */ /* 0x000fea0003800000 */
.L_x_81:
[----:B------:R-:W-:-:S04]  /*4fd0*/  LOP3.LUT R16, R16, 0x80000000, R21, 0x48, !PT ;  /* 0x8000000010107812 */ /* 0x000fc800078e4815 */
[----:B------:R-:W-:Y:S01]  /*4fe0*/  LOP3.LUT R18, R16, 0x7f800000, RZ, 0xfc, !PT ;  /* 0x7f80000010127812 */ /* 0x000fe200078efcff */
[----:B------:R-:W-:Y:S06]  /*4ff0*/  BRA `(.L_x_86) ;  /* 0x0000000000147947 */ /* 0x000fec0003800000 */
.L_x_80:
[----:B------:R-:W-:Y:S01]  /*5000*/  LOP3.LUT R18, R16, 0x80000000, R21, 0x48, !PT ;  /* 0x8000000010127812 */ /* 0x000fe200078e4815 */
[----:B------:R-:W-:Y:S06]  /*5010*/  BRA `(.L_x_86) ;  /* 0x00000000000c7947 */ /* 0x000fec0003800000 */
.L_x_79:
[----:B------:R-:W0:Y:S01]  /*5020*/  MUFU.RSQ R18, -QNAN ;  /* 0xffc0000000127908 */ /* 0x000e220000001400 */
[----:B------:R-:W-:Y:S05]  /*5030*/  BRA `(.L_x_86) ;  /* 0x0000000000047947 */ /* 0x000fea0003800000 */
.L_x_78:
[----:B------:R-:W-:-:S07]  /*5040*/  FADD.FTZ R18, R4, R24 ;  /* 0x0000001804127221 */ /* 0x000fce0000010000 */
.L_x_86:
[----:B------:R-:W-:Y:S05]  /*5050*/  BSYNC.RECONVERGENT B0 ;  /* 0x0000000000007941 */ /* 0x000fea0003800200 */
.L_x_76:
[----:B------:R-:W-:Y:S01]  /*5060*/  HFMA2 R15, -RZ, RZ, 0, 0 ;  /* 0x00000000ff0f7431 */ /* 0x000fe200000001ff */
[----:B0-----:R-:W-:-:S03]  /*5070*/  MOV R9, R18 ;  /* 0x0000001200097202 */ /* 0x001fc60000000f00 */
[----:B------:R-:W-:Y:S05]  /*5080*/  RET.REL.NODEC R14 `(_Z21flashattn2_fwd_kernelPKfS0_S0_PfS1_iiiib) ;  /* 0xffffffac0edc7950 */ /* 0x000fea0003c3ffff */
.L_x_87:
[----:B------:R-:W-:-:S00]  /*5090*/  BRA `(.L_x_87) ;  /* 0xfffffffc00fc7947 */ /* 0x000fc0000383ffff */
[----:B------:R-:W-:-:S00]  /*50a0*/  NOP ;  /* 0x0000000000007918 */ /* 0x000fc00000000000 */
        /* <DEDUP_REMOVED lines=13> */
.L_x_88:


//--------------------- .nv.shared._Z21flashattn2_fwd_kernelPKfS0_S0_PfS1_iiiib --------------------------
	.section	.nv.shared._Z21flashattn2_fwd_kernelPKfS0_S0_PfS1_iiiib,"aw",@nobits
	.sectionflags	@""
	.align	16
	.zero		1024


//--------------------- .nv.shared.reserved.0     --------------------------
	.section	.nv.shared.reserved.0,"aw",@nobits
	.weak		__nv_reservedSMEM_offset_0_alias
	.size		__nv_reservedSMEM_offset_0_alias, 0, 64
	.other		__nv_reservedSMEM_offset_0_alias,@"STO_CUDA_RESERVED_SHARED STV_DEFAULT"
__nv_reservedSMEM_offset_0_alias:
	.zero		0
	.zero		64


//--------------------- .nv.constant0._Z21flashattn2_fwd_kernelPKfS0_S0_PfS1_iiiib --------------------------
	.section	.nv.constant0._Z21flashattn2_fwd_kernelPKfS0_S0_PfS1_iiiib,"a",@progbits
	.sectionflags	@""
	.align	4
.nv.constant0._Z21flashattn2_fwd_kernelPKfS0_S0_PfS1_iiiib:
	.zero		953


//--------------------- SYMBOLS --------------------------

	.type		.nv.reservedSmem.offset0,@object
	.size		.nv.reservedSmem.offset0,0x4
	.type		.nv.reservedSmem.cap,@object
	.size		.nv.reservedSmem.cap,0x4
